//
// Generated by NVIDIA NVVM Compiler
//
// Compiler Build ID: CL-36424714
// Cuda compilation tools, release 13.0, V13.0.88
// Based on NVVM 20.0.0
//

.version 9.0
.target sm_100
.address_size 64

	// .globl	_Z11initVectorViP17curandStateXORWOW
.global .align 4 .b8 precalc_xorwow_matrix[102400];
.global .align 4 .b8 precalc_xorwow_offset_matrix[102400];
.global .align 4 .b8 mrg32k3aM1[2304];
.global .align 4 .b8 mrg32k3aM2[2304];
.global .align 4 .b8 mrg32k3aM1SubSeq[2016];
.global .align 4 .b8 mrg32k3aM2SubSeq[2016];
.global .align 4 .b8 mrg32k3aM1Seq[2304];
.global .align 4 .b8 mrg32k3aM2Seq[2304];
.const .align 8 .b8 __cr_lgamma_table[72];
.global .align 4 .b8 vector_V[32000000];
.global .align 4 .b8 vector_H[32];
.extern .shared .align 16 .b8 local_histogram[];

.visible .entry _Z11initVectorViP17curandStateXORWOW(
	.param .u32 _Z11initVectorViP17curandStateXORWOW_param_0,
	.param .u64 .ptr .align 1 _Z11initVectorViP17curandStateXORWOW_param_1
)
{
	.reg .pred 	%p<26>;
	.reg .b32 	%r<454>;
	.reg .b64 	%rd<21>;

	ld.param.u32 	%r204, [_Z11initVectorViP17curandStateXORWOW_param_0];
	ld.param.u64 	%rd8, [_Z11initVectorViP17curandStateXORWOW_param_1];
	mov.u32 	%r205, %ctaid.x;
	mov.u32 	%r206, %ntid.x;
	mov.u32 	%r207, %tid.x;
	mad.lo.s32 	%r1, %r205, %r206, %r207;
	setp.gt.s32 	%p1, %r1, 7999999;
	@%p1 bra 	$L__BB0_44;
	cvta.to.global.u64 	%rd9, %rd8;
	cvt.s64.s32 	%rd1, %r1;
	mul.wide.s32 	%rd10, %r1, 48;
	add.s64 	%rd2, %rd9, %rd10;
	xor.b32  	%r208, %r204, -1429050551;
	mul.lo.s32 	%r209, %r208, 1099087573;
	setp.gt.s32 	%p2, %r204, -1;
	selp.b32 	%r210, -644748465, -1947113066, %p2;
	add.s32 	%r211, %r210, %r209;
	add.s32 	%r2, %r211, 6615241;
	add.s32 	%r368, %r209, 123456789;
	st.global.v2.u32 	[%rd2], {%r2, %r368};
	xor.b32  	%r367, %r209, 362436069;
	add.s32 	%r366, %r210, 521288629;
	st.global.v2.u32 	[%rd2+8], {%r367, %r366};
	xor.b32  	%r365, %r210, 88675123;
	add.s32 	%r364, %r209, 5783321;
	st.global.v2.u32 	[%rd2+16], {%r365, %r364};
	setp.eq.s32 	%p3, %r1, 0;
	@%p3 bra 	$L__BB0_43;
	mov.b32 	%r350, 0;
	mov.u64 	%rd12, precalc_xorwow_matrix;
	mov.u64 	%rd20, %rd1;
$L__BB0_3:
	and.b64  	%rd4, %rd20, 3;
	setp.eq.s64 	%p4, %rd4, 0;
	@%p4 bra 	$L__BB0_42;
	mul.wide.u32 	%rd11, %r350, 3200;
	add.s64 	%rd5, %rd12, %rd11;
	cvt.u32.u64 	%r14, %rd4;
	mov.b32 	%r351, 0;
$L__BB0_5:
	mov.b32 	%r364, 0;
	mov.u32 	%r365, %r364;
	mov.u32 	%r366, %r364;
	mov.u32 	%r367, %r364;
	mov.u32 	%r368, %r364;
	mov.u32 	%r357, %r364;
$L__BB0_6:
	mul.wide.u32 	%rd13, %r357, 4;
	add.s64 	%rd14, %rd2, %rd13;
	ld.global.u32 	%r22, [%rd14+4];
	shl.b32 	%r23, %r357, 5;
	mov.b32 	%r363, 0;
$L__BB0_7:
	.pragma "nounroll";
	shr.u32 	%r216, %r22, %r363;
	and.b32  	%r217, %r216, 1;
	setp.eq.b32 	%p5, %r217, 1;
	not.pred 	%p6, %p5;
	add.s32 	%r218, %r23, %r363;
	mul.lo.s32 	%r219, %r218, 5;
	mul.wide.u32 	%rd15, %r219, 4;
	add.s64 	%rd6, %rd5, %rd15;
	@%p6 bra 	$L__BB0_9;
	ld.global.u32 	%r220, [%rd6];
	xor.b32  	%r368, %r368, %r220;
	ld.global.u32 	%r221, [%rd6+4];
	xor.b32  	%r367, %r367, %r221;
	ld.global.u32 	%r222, [%rd6+8];
	xor.b32  	%r366, %r366, %r222;
	ld.global.u32 	%r223, [%rd6+12];
	xor.b32  	%r365, %r365, %r223;
	ld.global.u32 	%r224, [%rd6+16];
	xor.b32  	%r364, %r364, %r224;
$L__BB0_9:
	and.b32  	%r226, %r216, 2;
	setp.eq.s32 	%p7, %r226, 0;
	@%p7 bra 	$L__BB0_11;
	ld.global.u32 	%r227, [%rd6+20];
	xor.b32  	%r368, %r368, %r227;
	ld.global.u32 	%r228, [%rd6+24];
	xor.b32  	%r367, %r367, %r228;
	ld.global.u32 	%r229, [%rd6+28];
	xor.b32  	%r366, %r366, %r229;
	ld.global.u32 	%r230, [%rd6+32];
	xor.b32  	%r365, %r365, %r230;
	ld.global.u32 	%r231, [%rd6+36];
	xor.b32  	%r364, %r364, %r231;
$L__BB0_11:
	and.b32  	%r233, %r216, 4;
	setp.eq.s32 	%p8, %r233, 0;
	@%p8 bra 	$L__BB0_13;
	ld.global.u32 	%r234, [%rd6+40];
	xor.b32  	%r368, %r368, %r234;
	ld.global.u32 	%r235, [%rd6+44];
	xor.b32  	%r367, %r367, %r235;
	ld.global.u32 	%r236, [%rd6+48];
	xor.b32  	%r366, %r366, %r236;
	ld.global.u32 	%r237, [%rd6+52];
	xor.b32  	%r365, %r365, %r237;
	ld.global.u32 	%r238, [%rd6+56];
	xor.b32  	%r364, %r364, %r238;
$L__BB0_13:
	and.b32  	%r240, %r216, 8;
	setp.eq.s32 	%p9, %r240, 0;
	@%p9 bra 	$L__BB0_15;
	ld.global.u32 	%r241, [%rd6+60];
	xor.b32  	%r368, %r368, %r241;
	ld.global.u32 	%r242, [%rd6+64];
	xor.b32  	%r367, %r367, %r242;
	ld.global.u32 	%r243, [%rd6+68];
	xor.b32  	%r366, %r366, %r243;
	ld.global.u32 	%r244, [%rd6+72];
	xor.b32  	%r365, %r365, %r244;
	ld.global.u32 	%r245, [%rd6+76];
	xor.b32  	%r364, %r364, %r245;
$L__BB0_15:
	and.b32  	%r247, %r216, 16;
	setp.eq.s32 	%p10, %r247, 0;
	@%p10 bra 	$L__BB0_17;
	ld.global.u32 	%r248, [%rd6+80];
	xor.b32  	%r368, %r368, %r248;
	ld.global.u32 	%r249, [%rd6+84];
	xor.b32  	%r367, %r367, %r249;
	ld.global.u32 	%r250, [%rd6+88];
	xor.b32  	%r366, %r366, %r250;
	ld.global.u32 	%r251, [%rd6+92];
	xor.b32  	%r365, %r365, %r251;
	ld.global.u32 	%r252, [%rd6+96];
	xor.b32  	%r364, %r364, %r252;
$L__BB0_17:
	and.b32  	%r254, %r216, 32;
	setp.eq.s32 	%p11, %r254, 0;
	@%p11 bra 	$L__BB0_19;
	ld.global.u32 	%r255, [%rd6+100];
	xor.b32  	%r368, %r368, %r255;
	ld.global.u32 	%r256, [%rd6+104];
	xor.b32  	%r367, %r367, %r256;
	ld.global.u32 	%r257, [%rd6+108];
	xor.b32  	%r366, %r366, %r257;
	ld.global.u32 	%r258, [%rd6+112];
	xor.b32  	%r365, %r365, %r258;
	ld.global.u32 	%r259, [%rd6+116];
	xor.b32  	%r364, %r364, %r259;
$L__BB0_19:
	and.b32  	%r261, %r216, 64;
	setp.eq.s32 	%p12, %r261, 0;
	@%p12 bra 	$L__BB0_21;
	ld.global.u32 	%r262, [%rd6+120];
	xor.b32  	%r368, %r368, %r262;
	ld.global.u32 	%r263, [%rd6+124];
	xor.b32  	%r367, %r367, %r263;
	ld.global.u32 	%r264, [%rd6+128];
	xor.b32  	%r366, %r366, %r264;
	ld.global.u32 	%r265, [%rd6+132];
	xor.b32  	%r365, %r365, %r265;
	ld.global.u32 	%r266, [%rd6+136];
	xor.b32  	%r364, %r364, %r266;
$L__BB0_21:
	and.b32  	%r268, %r216, 128;
	setp.eq.s32 	%p13, %r268, 0;
	@%p13 bra 	$L__BB0_23;
	ld.global.u32 	%r269, [%rd6+140];
	xor.b32  	%r368, %r368, %r269;
	ld.global.u32 	%r270, [%rd6+144];
	xor.b32  	%r367, %r367, %r270;
	ld.global.u32 	%r271, [%rd6+148];
	xor.b32  	%r366, %r366, %r271;
	ld.global.u32 	%r272, [%rd6+152];
	xor.b32  	%r365, %r365, %r272;
	ld.global.u32 	%r273, [%rd6+156];
	xor.b32  	%r364, %r364, %r273;
$L__BB0_23:
	and.b32  	%r275, %r216, 256;
	setp.eq.s32 	%p14, %r275, 0;
	@%p14 bra 	$L__BB0_25;
	ld.global.u32 	%r276, [%rd6+160];
	xor.b32  	%r368, %r368, %r276;
	ld.global.u32 	%r277, [%rd6+164];
	xor.b32  	%r367, %r367, %r277;
	ld.global.u32 	%r278, [%rd6+168];
	xor.b32  	%r366, %r366, %r278;
	ld.global.u32 	%r279, [%rd6+172];
	xor.b32  	%r365, %r365, %r279;
	ld.global.u32 	%r280, [%rd6+176];
	xor.b32  	%r364, %r364, %r280;
$L__BB0_25:
	and.b32  	%r282, %r216, 512;
	setp.eq.s32 	%p15, %r282, 0;
	@%p15 bra 	$L__BB0_27;
	ld.global.u32 	%r283, [%rd6+180];
	xor.b32  	%r368, %r368, %r283;
	ld.global.u32 	%r284, [%rd6+184];
	xor.b32  	%r367, %r367, %r284;
	ld.global.u32 	%r285, [%rd6+188];
	xor.b32  	%r366, %r366, %r285;
	ld.global.u32 	%r286, [%rd6+192];
	xor.b32  	%r365, %r365, %r286;
	ld.global.u32 	%r287, [%rd6+196];
	xor.b32  	%r364, %r364, %r287;
$L__BB0_27:
	and.b32  	%r289, %r216, 1024;
	setp.eq.s32 	%p16, %r289, 0;
	@%p16 bra 	$L__BB0_29;
	ld.global.u32 	%r290, [%rd6+200];
	xor.b32  	%r368, %r368, %r290;
	ld.global.u32 	%r291, [%rd6+204];
	xor.b32  	%r367, %r367, %r291;
	ld.global.u32 	%r292, [%rd6+208];
	xor.b32  	%r366, %r366, %r292;
	ld.global.u32 	%r293, [%rd6+212];
	xor.b32  	%r365, %r365, %r293;
	ld.global.u32 	%r294, [%rd6+216];
	xor.b32  	%r364, %r364, %r294;
$L__BB0_29:
	and.b32  	%r296, %r216, 2048;
	setp.eq.s32 	%p17, %r296, 0;
	@%p17 bra 	$L__BB0_31;
	ld.global.u32 	%r297, [%rd6+220];
	xor.b32  	%r368, %r368, %r297;
	ld.global.u32 	%r298, [%rd6+224];
	xor.b32  	%r367, %r367, %r298;
	ld.global.u32 	%r299, [%rd6+228];
	xor.b32  	%r366, %r366, %r299;
	ld.global.u32 	%r300, [%rd6+232];
	xor.b32  	%r365, %r365, %r300;
	ld.global.u32 	%r301, [%rd6+236];
	xor.b32  	%r364, %r364, %r301;
$L__BB0_31:
	and.b32  	%r303, %r216, 4096;
	setp.eq.s32 	%p18, %r303, 0;
	@%p18 bra 	$L__BB0_33;
	ld.global.u32 	%r304, [%rd6+240];
	xor.b32  	%r368, %r368, %r304;
	ld.global.u32 	%r305, [%rd6+244];
	xor.b32  	%r367, %r367, %r305;
	ld.global.u32 	%r306, [%rd6+248];
	xor.b32  	%r366, %r366, %r306;
	ld.global.u32 	%r307, [%rd6+252];
	xor.b32  	%r365, %r365, %r307;
	ld.global.u32 	%r308, [%rd6+256];
	xor.b32  	%r364, %r364, %r308;
$L__BB0_33:
	and.b32  	%r310, %r216, 8192;
	setp.eq.s32 	%p19, %r310, 0;
	@%p19 bra 	$L__BB0_35;
	ld.global.u32 	%r311, [%rd6+260];
	xor.b32  	%r368, %r368, %r311;
	ld.global.u32 	%r312, [%rd6+264];
	xor.b32  	%r367, %r367, %r312;
	ld.global.u32 	%r313, [%rd6+268];
	xor.b32  	%r366, %r366, %r313;
	ld.global.u32 	%r314, [%rd6+272];
	xor.b32  	%r365, %r365, %r314;
	ld.global.u32 	%r315, [%rd6+276];
	xor.b32  	%r364, %r364, %r315;
$L__BB0_35:
	and.b32  	%r317, %r216, 16384;
	setp.eq.s32 	%p20, %r317, 0;
	@%p20 bra 	$L__BB0_37;
	ld.global.u32 	%r318, [%rd6+280];
	xor.b32  	%r368, %r368, %r318;
	ld.global.u32 	%r319, [%rd6+284];
	xor.b32  	%r367, %r367, %r319;
	ld.global.u32 	%r320, [%rd6+288];
	xor.b32  	%r366, %r366, %r320;
	ld.global.u32 	%r321, [%rd6+292];
	xor.b32  	%r365, %r365, %r321;
	ld.global.u32 	%r322, [%rd6+296];
	xor.b32  	%r364, %r364, %r322;
$L__BB0_37:
	and.b32  	%r324, %r216, 32768;
	setp.eq.s32 	%p21, %r324, 0;
	@%p21 bra 	$L__BB0_39;
	ld.global.u32 	%r325, [%rd6+300];
	xor.b32  	%r368, %r368, %r325;
	ld.global.u32 	%r326, [%rd6+304];
	xor.b32  	%r367, %r367, %r326;
	ld.global.u32 	%r327, [%rd6+308];
	xor.b32  	%r366, %r366, %r327;
	ld.global.u32 	%r328, [%rd6+312];
	xor.b32  	%r365, %r365, %r328;
	ld.global.u32 	%r329, [%rd6+316];
	xor.b32  	%r364, %r364, %r329;
$L__BB0_39:
	add.s32 	%r363, %r363, 16;
	setp.ne.s32 	%p22, %r363, 32;
	@%p22 bra 	$L__BB0_7;
	mad.lo.s32 	%r330, %r357, -31, %r23;
	add.s32 	%r357, %r330, 1;
	setp.ne.s32 	%p23, %r357, 5;
	@%p23 bra 	$L__BB0_6;
	st.global.u32 	[%rd2+4], %r368;
	st.global.u32 	[%rd2+8], %r367;
	st.global.u32 	[%rd2+12], %r366;
	st.global.u32 	[%rd2+16], %r365;
	st.global.u32 	[%rd2+20], %r364;
	add.s32 	%r351, %r351, 1;
	setp.lt.u32 	%p24, %r351, %r14;
	@%p24 bra 	$L__BB0_5;
$L__BB0_42:
	shr.u64 	%rd7, %rd20, 2;
	add.s32 	%r350, %r350, 1;
	setp.gt.u64 	%p25, %rd20, 3;
	mov.u64 	%rd20, %rd7;
	@%p25 bra 	$L__BB0_3;
$L__BB0_43:
	mov.b32 	%r331, 0;
	st.global.v2.u32 	[%rd2+24], {%r331, %r331};
	st.global.u32 	[%rd2+32], %r331;
	mov.b64 	%rd16, 0;
	st.global.u64 	[%rd2+40], %rd16;
	shr.u32 	%r332, %r368, 2;
	xor.b32  	%r333, %r332, %r368;
	st.global.v2.u32 	[%rd2+8], {%r366, %r365};
	shl.b32 	%r334, %r364, 4;
	shl.b32 	%r335, %r333, 1;
	xor.b32  	%r336, %r335, %r334;
	xor.b32  	%r337, %r336, %r333;
	xor.b32  	%r338, %r337, %r364;
	st.global.v2.u32 	[%rd2+16], {%r364, %r338};
	add.s32 	%r339, %r2, 362437;
	st.global.v2.u32 	[%rd2], {%r339, %r367};
	add.s32 	%r340, %r338, %r339;
	mul.hi.u32 	%r341, %r340, 274877907;
	shr.u32 	%r342, %r341, 6;
	mul.lo.s32 	%r343, %r342, 1000;
	sub.s32 	%r344, %r340, %r343;
	shl.b64 	%rd17, %rd1, 2;
	mov.u64 	%rd18, vector_V;
	add.s64 	%rd19, %rd18, %rd17;
	st.global.u32 	[%rd19], %r344;
$L__BB0_44:
	ret;

}
	// .globl	_Z11initVectorHv
.visible .entry _Z11initVectorHv()
{
	.reg .pred 	%p<2>;
	.reg .b32 	%r<6>;
	.reg .b64 	%rd<4>;

	mov.u32 	%r2, %ctaid.x;
	mov.u32 	%r3, %ntid.x;
	mov.u32 	%r4, %tid.x;
	mad.lo.s32 	%r1, %r2, %r3, %r4;
	setp.gt.s32 	%p1, %r1, 7;
	@%p1 bra 	$L__BB1_2;
	mul.wide.s32 	%rd1, %r1, 4;
	mov.u64 	%rd2, vector_H;
	add.s64 	%rd3, %rd2, %rd1;
	mov.b32 	%r5, 0;
	st.global.u32 	[%rd3], %r5;
$L__BB1_2:
	ret;

}
	// .globl	_Z9histogramv
.visible .entry _Z9histogramv()
{
	.reg .pred 	%p<6>;
	.reg .b32 	%r<39>;
	.reg .b64 	%rd<11>;

	mov.u32 	%r38, %tid.x;
	setp.gt.u32 	%p1, %r38, 7;
	@%p1 bra 	$L__BB2_3;
	mov.u32 	%r2, %ntid.x;
	shl.b32 	%r17, %r38, 2;
	mov.u32 	%r18, local_histogram;
	add.s32 	%r35, %r18, %r17;
	shl.b32 	%r4, %r2, 2;
	mov.u32 	%r36, %r38;
$L__BB2_2:
	mov.b32 	%r19, 0;
	st.shared.u32 	[%r35], %r19;
	add.s32 	%r36, %r36, %r2;
	add.s32 	%r35, %r35, %r4;
	setp.lt.u32 	%p2, %r36, 8;
	@%p2 bra 	$L__BB2_2;
$L__BB2_3:
	bar.sync 	0;
	mov.u32 	%r20, %ctaid.x;
	mov.u32 	%r9, %ntid.x;
	mad.lo.s32 	%r10, %r20, %r9, %r38;
	setp.gt.s32 	%p3, %r10, 7999999;
	@%p3 bra 	$L__BB2_5;
	mul.wide.s32 	%rd5, %r10, 4;
	mov.u64 	%rd6, vector_V;
	add.s64 	%rd7, %rd6, %rd5;
	ld.global.u32 	%r21, [%rd7];
	shr.s32 	%r22, %r21, 31;
	shr.u32 	%r23, %r22, 29;
	add.s32 	%r24, %r21, %r23;
	and.b32  	%r25, %r24, 1073741816;
	sub.s32 	%r26, %r21, %r25;
	shl.b32 	%r27, %r26, 2;
	mov.u32 	%r28, local_histogram;
	add.s32 	%r29, %r28, %r27;
	atom.shared.add.u32 	%r30, [%r29], 1;
$L__BB2_5:
	setp.gt.u32 	%p4, %r38, 7;
	bar.sync 	0;
	@%p4 bra 	$L__BB2_8;
	mul.wide.u32 	%rd8, %r38, 4;
	mov.u64 	%rd9, vector_H;
	add.s64 	%rd10, %rd9, %rd8;
	mul.wide.u32 	%rd2, %r9, 4;
	shl.b32 	%r31, %r38, 2;
	mov.u32 	%r32, local_histogram;
	add.s32 	%r37, %r32, %r31;
	shl.b32 	%r12, %r9, 2;
$L__BB2_7:
	ld.shared.u32 	%r33, [%r37];
	atom.global.add.u32 	%r34, [%rd10], %r33;
	add.s32 	%r38, %r38, %r9;
	add.s64 	%rd10, %rd10, %rd2;
	add.s32 	%r37, %r37, %r12;
	setp.lt.u32 	%p5, %r38, 8;
	@%p5 bra 	$L__BB2_7;
$L__BB2_8:
	ret;

}


// ===== COMPILED SASS (sm_100) =====

	.target	sm_100

	.elftype	@"ET_EXEC"


//--------------------- .note.nv.tkinfo           --------------------------
	.section	.note.nv.tkinfo,"",@"SHT_NOTE"
	.sectionflags	@"SHF_NOTE_NV_TKINFO"
	.tkinfo
        /*0018*/ 	.word	0x00000002
        /*0030*/ 	.string	""
        /*0030*/ 	.string	"ptxas"
        /*0030*/ 	.string	"Cuda compilation tools, release 13.0, V13.0.88"
        /*0030*/ 	.string	"Build cuda_13.0.r13.0/compiler.36424714_0"
        /*0030*/ 	.string	"-arch sm_100 -m 64 "



//--------------------- .note.nv.cuinfo           --------------------------
	.section	.note.nv.cuinfo,"",@"SHT_NOTE"
	.sectionflags	@"SHF_NOTE_NV_CUINFO"
        /*0018*/ 	.short	0x0002
        /*001a*/ 	.short	0x0064
        /*001c*/ 	.short	0x0082
	.zero		2


//--------------------- .nv.info                  --------------------------
	.section	.nv.info,"",@"SHT_CUDA_INFO"
	.align	4


	//----- nvinfo : EIATTR_REGCOUNT
	.align		4
        /*0000*/ 	.byte	0x04, 0x2f
        /*0002*/ 	.short	(.L_12 - .L_11)
	.align		4
.L_11:
        /*0004*/ 	.word	index@(_Z11initVectorViP17curandStateXORWOW)
        /*0008*/ 	.word	0x0000001f


	//----- nvinfo : EIATTR_FRAME_SIZE
	.align		4
.L_12:
        /*000c*/ 	.byte	0x04, 0x11
        /*000e*/ 	.short	(.L_14 - .L_13)
	.align		4
.L_13:
        /*0010*/ 	.word	index@(_Z11initVectorViP17curandStateXORWOW)
        /*0014*/ 	.word	0x00000000


	//----- nvinfo : EIATTR_REGCOUNT
	.align		4
.L_14:
        /*0018*/ 	.byte	0x04, 0x2f
        /*001a*/ 	.short	(.L_16 - .L_15)
	.align		4
.L_15:
        /*001c*/ 	.word	index@(_Z11initVectorHv)
        /*0020*/ 	.word	0x00000008


	//----- nvinfo : EIATTR_FRAME_SIZE
	.align		4
.L_16:
        /*0024*/ 	.byte	0x04, 0x11
        /*0026*/ 	.short	(.L_18 - .L_17)
	.align		4
.L_17:
        /*0028*/ 	.word	index@(_Z11initVectorHv)
        /*002c*/ 	.word	0x00000000


	//----- nvinfo : EIATTR_REGCOUNT
	.align		4
.L_18:
        /*0030*/ 	.byte	0x04, 0x2f
        /*0032*/ 	.short	(.L_20 - .L_19)
	.align		4
.L_19:
        /*0034*/ 	.word	index@(_Z9histogramv)
        /*0038*/ 	.word	0x0000000a


	//----- nvinfo : EIATTR_FRAME_SIZE
	.align		4
.L_20:
        /*003c*/ 	.byte	0x04, 0x11
        /*003e*/ 	.short	(.L_22 - .L_21)
	.align		4
.L_21:
        /*0040*/ 	.word	index@(_Z9histogramv)
        /*0044*/ 	.word	0x00000000


	//----- nvinfo : EIATTR_MIN_STACK_SIZE
	.align		4
.L_22:
        /*0048*/ 	.byte	0x04, 0x12
        /*004a*/ 	.short	(.L_24 - .L_23)
	.align		4
.L_23:
        /*004c*/ 	.word	index@(_Z9histogramv)
        /*0050*/ 	.word	0x00000000


	//----- nvinfo : EIATTR_MIN_STACK_SIZE
	.align		4
.L_24:
        /*0054*/ 	.byte	0x04, 0x12
        /*0056*/ 	.short	(.L_26 - .L_25)
	.align		4
.L_25:
        /*0058*/ 	.word	index@(_Z11initVectorHv)
        /*005c*/ 	.word	0x00000000


	//----- nvinfo : EIATTR_MIN_STACK_SIZE
	.align		4
.L_26:
        /*0060*/ 	.byte	0x04, 0x12
        /*0062*/ 	.short	(.L_28 - .L_27)
	.align		4
.L_27:
        /*0064*/ 	.word	index@(_Z11initVectorViP17curandStateXORWOW)
        /*0068*/ 	.word	0x00000000
.L_28:


//--------------------- .nv.compat                --------------------------
	.section	.nv.compat,"",@"SHT_CUDA_COMPAT_INFO"
	.align	4
        /*0000*/ 	.byte	0x02, 0x09, 0x00, 0x00, 0x02, 0x02, 0x01, 0x00, 0x02, 0x05, 0x05, 0x00, 0x03, 0x07, 0x01, 0x01
        /*0010*/ 	.byte	0x02, 0x03, 0x00, 0x00, 0x02, 0x06, 0x01, 0x00, 0x04, 0x0b, 0x08, 0x00, 0x09, 0x00, 0x00, 0x00
        /*0020*/ 	.byte	0x00, 0x00, 0x00, 0x00


//--------------------- .nv.info._Z9histogramv    --------------------------
	.section	.nv.info._Z9histogramv,"",@"SHT_CUDA_INFO"
	.sectionflags	@""
	.align	4


	//----- nvinfo : EIATTR_CUDA_API_VERSION
	.align		4
        /*0000*/ 	.byte	0x04, 0x37
        /*0002*/ 	.short	(.L_30 - .L_29)
.L_29:
        /*0004*/ 	.word	0x00000082


	//----- nvinfo : EIATTR_SPARSE_MMA_MASK
	.align		4
.L_30:
        /*0008*/ 	.byte	0x03, 0x50
        /*000a*/ 	.short	0x0000


	//----- nvinfo : EIATTR_MAXREG_COUNT
	.align		4
        /*000c*/ 	.byte	0x03, 0x1b
        /*000e*/ 	.short	0x00ff


	//----- nvinfo : EIATTR_NUM_BARRIERS
	.align		4
        /*0010*/ 	.byte	0x02, 0x4c
        /*0012*/ 	.byte	0x01
	.zero		1


	//----- nvinfo : EIATTR_MERCURY_ISA_VERSION
	.align		4
        /*0014*/ 	.byte	0x03, 0x5f
        /*0016*/ 	.short	0x0101


	//----- nvinfo : EIATTR_VRC_CTA_INIT_COUNT
	.align		4
        /*0018*/ 	.byte	0x02, 0x4a
	.zero		1
	.zero		1


	//----- nvinfo : EIATTR_EXIT_INSTR_OFFSETS
	.align		4
        /*001c*/ 	.byte	0x04, 0x1c
        /*001e*/ 	.short	(.L_32 - .L_31)


	//   ....[0]....
.L_31:
        /*0020*/ 	.word	0x00000280


	//   ....[1]....
        /*0024*/ 	.word	0x00000360


	//----- nvinfo : EIATTR_CRS_STACK_SIZE
	.align		4
.L_32:
        /*0028*/ 	.byte	0x04, 0x1e
        /*002a*/ 	.short	(.L_34 - .L_33)
.L_33:
        /*002c*/ 	.word	0x00000000


	//----- nvinfo : EIATTR_SW_WAR
	.align		4
.L_34:
        /*0030*/ 	.byte	0x04, 0x36
        /*0032*/ 	.short	(.L_36 - .L_35)
.L_35:
        /*0034*/ 	.word	0x00000008
.L_36:


//--------------------- .nv.info._Z11initVectorHv --------------------------
	.section	.nv.info._Z11initVectorHv,"",@"SHT_CUDA_INFO"
	.sectionflags	@""
	.align	4


	//----- nvinfo : EIATTR_CUDA_API_VERSION
	.align		4
        /*0000*/ 	.byte	0x04, 0x37
        /*0002*/ 	.short	(.L_38 - .L_37)
.L_37:
        /*0004*/ 	.word	0x00000082


	//----- nvinfo : EIATTR_SPARSE_MMA_MASK
	.align		4
.L_38:
        /*0008*/ 	.byte	0x03, 0x50
        /*000a*/ 	.short	0x0000


	//----- nvinfo : EIATTR_MAXREG_COUNT
	.align		4
        /*000c*/ 	.byte	0x03, 0x1b
        /*000e*/ 	.short	0x00ff


	//----- nvinfo : EIATTR_MERCURY_ISA_VERSION
	.align		4
        /*0010*/ 	.byte	0x03, 0x5f
        /*0012*/ 	.short	0x0101


	//----- nvinfo : EIATTR_VRC_CTA_INIT_COUNT
	.align		4
        /*0014*/ 	.byte	0x02, 0x4a
	.zero		1
	.zero		1


	//----- nvinfo : EIATTR_EXIT_INSTR_OFFSETS
	.align		4
        /*0018*/ 	.byte	0x04, 0x1c
        /*001a*/ 	.short	(.L_40 - .L_39)


	//   ....[0]....
.L_39:
        /*001c*/ 	.word	0x00000060


	//   ....[1]....
        /*0020*/ 	.word	0x000000b0


	//----- nvinfo : EIATTR_SW_WAR
	.align		4
.L_40:
        /*0024*/ 	.byte	0x04, 0x36
        /*0026*/ 	.short	(.L_42 - .L_41)
.L_41:
        /*0028*/ 	.word	0x00000008
.L_42:


//--------------------- .nv.info._Z11initVectorViP17curandStateXORWOW --------------------------
	.section	.nv.info._Z11initVectorViP17curandStateXORWOW,"",@"SHT_CUDA_INFO"
	.sectionflags	@""
	.align	4


	//----- nvinfo : EIATTR_CUDA_API_VERSION
	.align		4
        /*0000*/ 	.byte	0x04, 0x37
        /*0002*/ 	.short	(.L_44 - .L_43)
.L_43:
        /*0004*/ 	.word	0x00000082


	//----- nvinfo : EIATTR_KPARAM_INFO
	.align		4
.L_44:
        /*0008*/ 	.byte	0x04, 0x17
        /*000a*/ 	.short	(.L_46 - .L_45)
.L_45:
        /*000c*/ 	.word	0x00000000
        /*0010*/ 	.short	0x0001
        /*0012*/ 	.short	0x0008
        /*0014*/ 	.byte	0x00, 0xf5, 0x21, 0x00


	//----- nvinfo : EIATTR_KPARAM_INFO
	.align		4
.L_46:
        /*0018*/ 	.byte	0x04, 0x17
        /*001a*/ 	.short	(.L_48 - .L_47)
.L_47:
        /*001c*/ 	.word	0x00000000
        /*0020*/ 	.short	0x0000
        /*0022*/ 	.short	0x0000
        /*0024*/ 	.byte	0x00, 0xf0, 0x11, 0x00


	//----- nvinfo : EIATTR_SPARSE_MMA_MASK
	.align		4
.L_48:
        /*0028*/ 	.byte	0x03, 0x50
        /*002a*/ 	.short	0x0000


	//----- nvinfo : EIATTR_MAXREG_COUNT
	.align		4
        /*002c*/ 	.byte	0x03, 0x1b
        /*002e*/ 	.short	0x00ff


	//----- nvinfo : EIATTR_MERCURY_ISA_VERSION
	.align		4
        /*0030*/ 	.byte	0x03, 0x5f
        /*0032*/ 	.short	0x0101


	//----- nvinfo : EIATTR_VRC_CTA_INIT_COUNT
	.align		4
        /*0034*/ 	.byte	0x02, 0x4a
	.zero		1
	.zero		1


	//----- nvinfo : EIATTR_EXIT_INSTR_OFFSETS
	.align		4
        /*0038*/ 	.byte	0x04, 0x1c
        /*003a*/ 	.short	(.L_50 - .L_49)


	//   ....[0]....
.L_49:
        /*003c*/ 	.word	0x00000060


	//   ....[1]....
        /*0040*/ 	.word	0x00001170


	//----- nvinfo : EIATTR_CRS_STACK_SIZE
	.align		4
.L_50:
        /*0044*/ 	.byte	0x04, 0x1e
        /*0046*/ 	.short	(.L_52 - .L_51)
.L_51:
        /*0048*/ 	.word	0x00000000


	//----- nvinfo : EIATTR_CBANK_PARAM_SIZE
	.align		4
.L_52:
        /*004c*/ 	.byte	0x03, 0x19
        /*004e*/ 	.short	0x0010


	//----- nvinfo : EIATTR_PARAM_CBANK
	.align		4
        /*0050*/ 	.byte	0x04, 0x0a
        /*0052*/ 	.short	(.L_54 - .L_53)
	.align		4
.L_53:
        /*0054*/ 	.word	index@(.nv.constant0._Z11initVectorViP17curandStateXORWOW)
        /*0058*/ 	.short	0x0380
        /*005a*/ 	.short	0x0010


	//----- nvinfo : EIATTR_SW_WAR
	.align		4
.L_54:
        /*005c*/ 	.byte	0x04, 0x36
        /*005e*/ 	.short	(.L_56 - .L_55)
.L_55:
        /*0060*/ 	.word	0x00000008
.L_56:


//--------------------- .nv.callgraph             --------------------------
	.section	.nv.callgraph,"",@"SHT_CUDA_CALLGRAPH"
	.align	4
	.sectionentsize	8
	.align		4
        /*0000*/ 	.word	0x00000000
	.align		4
        /*0004*/ 	.word	0xffffffff
	.align		4
        /*0008*/ 	.word	0x00000000
	.align		4
        /*000c*/ 	.word	0xfffffffe
	.align		4
        /*0010*/ 	.word	0x00000000
	.align		4
        /*0014*/ 	.word	0xfffffffd
	.align		4
        /*0018*/ 	.word	0x00000000
	.align		4
        /*001c*/ 	.word	0xfffffffc


//--------------------- .nv.constant4             --------------------------
	.section	.nv.constant4,"a",@progbits
	.align	8
	.align		8
.nv.constant4:
        /*0000*/ 	.dword	precalc_xorwow_matrix
	.align		8
        /*0008*/ 	.dword	precalc_xorwow_offset_matrix
	.align		8
        /*0010*/ 	.dword	mrg32k3aM1
	.align		8
        /*0018*/ 	.dword	mrg32k3aM2
	.align		8
        /*0020*/ 	.dword	mrg32k3aM1SubSeq
	.align		8
        /*0028*/ 	.dword	mrg32k3aM2SubSeq
	.align		8
        /*0030*/ 	.dword	mrg32k3aM1Seq
	.align		8
        /*0038*/ 	.dword	mrg32k3aM2Seq
	.align		8
        /*0040*/ 	.dword	vector_V
	.align		8
        /*0048*/ 	.dword	vector_H


//--------------------- .nv.constant3             --------------------------
	.section	.nv.constant3,"a",@progbits
	.align	8
.nv.constant3:
	.type		__cr_lgamma_table,@object
	.size		__cr_lgamma_table,(.L_8 - __cr_lgamma_table)
__cr_lgamma_table:
        /*0000*/ 	.byte	0x00, 0x00, 0x00, 0x00, 0x00, 0x00, 0x00, 0x00, 0x00, 0x00, 0x00, 0x00, 0x00, 0x00, 0x00, 0x00
        /*0010*/ 	.byte	0xef, 0x39, 0xfa, 0xfe, 0x42, 0x2e, 0xe6, 0x3f, 0x02, 0x20, 0x2a, 0xfa, 0x0b, 0xab, 0xfc, 0x3f
        /*0020*/ 	.byte	0xf9, 0x2c, 0x92, 0x7c, 0xa7, 0x6c, 0x09, 0x40, 0xc9, 0x79, 0x44, 0x3c, 0x64, 0x26, 0x13, 0x40
        /*0030*/ 	.byte	0xca, 0x01, 0xcf, 0x3a, 0x27, 0x51, 0x1a, 0x40, 0x30, 0xcc, 0x2d, 0xf3, 0xe1, 0x0c, 0x21, 0x40
        /*0040*/ 	.byte	0x0d, 0xb7, 0xfc, 0x82, 0x8e, 0x35, 0x25, 0x40
.L_8:


//--------------------- .text._Z9histogramv       --------------------------
	.section	.text._Z9histogramv,"ax",@progbits
	.align	128
        .global         _Z9histogramv
        .type           _Z9histogramv,@function
        .size           _Z9histogramv,(.L_x_17 - _Z9histogramv)
        .other          _Z9histogramv,@"STO_CUDA_ENTRY STV_DEFAULT"
_Z9histogramv:
.text._Z9histogramv:
[----:B------:R-:W-:Y:S01]  /*0000*/  LDC R1, c[0x0][0x37c] ;  /* 0x0000df00ff017b82 */ /* 0x000fe20000000800 */
[----:B------:R-:W0:Y:S01]  /*0010*/  S2R R5, SR_TID.X ;  /* 0x0000000000057919 */ /* 0x000e220000002100 */
[----:B------:R-:W-:Y:S01]  /*0020*/  BSSY.RECONVERGENT B0, `(.L_x_0) ;  /* 0x000000e000007945 */ /* 0x000fe20003800200 */
[----:B0-----:R-:W-:-:S13]  /*0030*/  ISETP.GT.U32.AND P0, PT, R5, 0x7, PT ;  /* 0x000000070500780c */ /* 0x001fda0003f04070 */
[----:B------:R-:W-:Y:S05]  /*0040*/  @P0 BRA `(.L_x_1) ;  /* 0x00000000002c0947 */ /* 0x000fea0003800000 */
[----:B------:R-:W0:Y:S01]  /*0050*/  S2UR UR5, SR_CgaCtaId ;  /* 0x00000000000579c3 */ /* 0x000e220000008800 */
[----:B------:R-:W-:Y:S01]  /*0060*/  UMOV UR4, 0x400 ;  /* 0x0000040000047882 */ /* 0x000fe20000000000 */
[----:B------:R-:W-:-:S06]  /*0070*/  IMAD.MOV.U32 R2, RZ, RZ, R5 ;  /* 0x000000ffff027224 */ /* 0x000fcc00078e0005 */
[----:B------:R-:W1:Y:S01]  /*0080*/  LDC R3, c[0x0][0x360] ;  /* 0x0000d800ff037b82 */ /* 0x000e620000000800 */
[----:B0-----:R-:W-:-:S06]  /*0090*/  ULEA UR4, UR5, UR4, 0x18 ;  /* 0x0000000405047291 */ /* 0x001fcc000f8ec0ff */
[----:B------:R-:W-:-:S07]  /*00a0*/  LEA R0, R5, UR4, 0x2 ;  /* 0x0000000405007c11 */ /* 0x000fce000f8e10ff */
.L_x_2:
[C---:B-1----:R-:W-:Y:S01]  /*00b0*/  IMAD.IADD R2, R3.reuse, 0x1, R2 ;  /* 0x0000000103027824 */ /* 0x042fe200078e0202 */
[----:B------:R0:W-:Y:S04]  /*00c0*/  STS [R0], RZ ;  /* 0x000000ff00007388 */ /* 0x0001e80000000800 */
[----:B------:R-:W-:Y:S01]  /*00d0*/  ISETP.GE.U32.AND P0, PT, R2, 0x8, PT ;  /* 0x000000080200780c */ /* 0x000fe20003f06070 */
[----:B0-----:R-:W-:-:S12]  /*00e0*/  IMAD R0, R3, 0x4, R0 ;  /* 0x0000000403007824 */ /* 0x001fd800078e0200 */
[----:B------:R-:W-:Y:S05]  /*00f0*/  @!P0 BRA `(.L_x_2) ;  /* 0xfffffffc00ec8947 */ /* 0x000fea000383ffff */
.L_x_1:
[----:B------:R-:W-:Y:S05]  /*0100*/  BSYNC.RECONVERGENT B0 ;  /* 0x0000000000007941 */ /* 0x000fea0003800200 */
.L_x_0:
[----:B------:R-:W0:Y:S01]  /*0110*/  S2UR UR4, SR_CTAID.X ;  /* 0x00000000000479c3 */ /* 0x000e220000002500 */
[----:B------:R-:W1:Y:S07]  /*0120*/  LDCU.64 UR6, c[0x0][0x358] ;  /* 0x00006b00ff0677ac */ /* 0x000e6e0008000a00 */
[----:B------:R-:W-:Y:S01]  /*0130*/  BAR.SYNC.DEFER_BLOCKING 0x0 ;  /* 0x0000000000007b1d */ /* 0x000fe20000010000 */
[----:B------:R-:W-:-:S07]  /*0140*/  ISETP.GT.U32.AND P1, PT, R5, 0x7, PT ;  /* 0x000000070500780c */ /* 0x000fce0003f24070 */
[----:B------:R-:W0:Y:S01]  /*0150*/  LDC R4, c[0x0][0x360] ;  /* 0x0000d800ff047b82 */ /* 0x000e220000000800 */
[----:B------:R-:W-:Y:S01]  /*0160*/  BSSY.RECONVERGENT B0, `(.L_x_3) ;  /* 0x0000010000007945 */ /* 0x000fe20003800200 */
[----:B0-----:R-:W-:-:S05]  /*0170*/  IMAD R7, R4, UR4, R5 ;  /* 0x0000000404077c24 */ /* 0x001fca000f8e0205 */
[----:B------:R-:W-:-:S13]  /*0180*/  ISETP.GT.AND P0, PT, R7, 0x7a11ff, PT ;  /* 0x007a11ff0700780c */ /* 0x000fda0003f04270 */
[----:B-1----:R-:W-:Y:S05]  /*0190*/  @P0 BRA `(.L_x_4) ;  /* 0x0000000000300947 */ /* 0x002fea0003800000 */
[----:B------:R-:W0:Y:S02]  /*01a0*/  LDC.64 R2, c[0x4][0x40] ;  /* 0x01001000ff027b82 */ /* 0x000e240000000a00 */
[----:B0-----:R-:W-:-:S06]  /*01b0*/  IMAD.WIDE R2, R7, 0x4, R2 ;  /* 0x0000000407027825 */ /* 0x001fcc00078e0202 */
[----:B------:R-:W2:Y:S01]  /*01c0*/  LDG.E R2, desc[UR6][R2.64] ;  /* 0x0000000602027981 */ /* 0x000ea2000c1e1900 */
[----:B------:R-:W0:Y:S01]  /*01d0*/  S2UR UR5, SR_CgaCtaId ;  /* 0x00000000000579c3 */ /* 0x000e220000008800 */
[----:B------:R-:W-:Y:S02]  /*01e0*/  UMOV UR4, 0x400 ;  /* 0x0000040000047882 */ /* 0x000fe40000000000 */
[----:B0-----:R-:W-:Y:S01]  /*01f0*/  ULEA UR4, UR5, UR4, 0x18 ;  /* 0x0000000405047291 */ /* 0x001fe2000f8ec0ff */
[----:B--2---:R-:W-:-:S04]  /*0200*/  SHF.R.S32.HI R7, RZ, 0x1f, R2 ;  /* 0x0000001fff077819 */ /* 0x004fc80000011402 */
[----:B------:R-:W-:-:S04]  /*0210*/  LEA.HI R7, R7, R2, RZ, 0x3 ;  /* 0x0000000207077211 */ /* 0x000fc800078f18ff */
[----:B------:R-:W-:-:S05]  /*0220*/  LOP3.LUT R7, R7, 0x3ffffff8, RZ, 0xc0, !PT ;  /* 0x3ffffff807077812 */ /* 0x000fca00078ec0ff */
[----:B------:R-:W-:-:S05]  /*0230*/  IMAD.IADD R7, R2, 0x1, -R7 ;  /* 0x0000000102077824 */ /* 0x000fca00078e0a07 */
[----:B------:R-:W-:-:S05]  /*0240*/  LEA R7, R7, UR4, 0x2 ;  /* 0x0000000407077c11 */ /* 0x000fca000f8e10ff */
[----:B------:R0:W-:Y:S02]  /*0250*/  ATOMS.POPC.INC.32 RZ, [R7+URZ] ;  /* 0x0000000007ff7f8c */ /* 0x0001e4000d8000ff */
.L_x_4:
[----:B------:R-:W-:Y:S05]  /*0260*/  BSYNC.RECONVERGENT B0 ;  /* 0x0000000000007941 */ /* 0x000fea0003800200 */
.L_x_3:
[----:B------:R-:W-:Y:S06]  /*0270*/  BAR.SYNC.DEFER_BLOCKING 0x0 ;  /* 0x0000000000007b1d */ /* 0x000fec0000010000 */
[----:B------:R-:W-:Y:S05]  /*0280*/  @P1 EXIT ;  /* 0x000000000000194d */ /* 0x000fea0003800000 */
[----:B------:R-:W1:Y:S01]  /*0290*/  S2UR UR5, SR_CgaCtaId ;  /* 0x00000000000579c3 */ /* 0x000e620000008800 */
[----:B------:R-:W-:-:S07]  /*02a0*/  UMOV UR4, 0x400 ;  /* 0x0000040000047882 */ /* 0x000fce0000000000 */
[----:B------:R-:W2:Y:S01]  /*02b0*/  LDC.64 R2, c[0x4][0x48] ;  /* 0x01001200ff027b82 */ /* 0x000ea20000000a00 */
[----:B-1----:R-:W-:-:S06]  /*02c0*/  ULEA UR4, UR5, UR4, 0x18 ;  /* 0x0000000405047291 */ /* 0x002fcc000f8ec0ff */
[C---:B------:R-:W-:Y:S01]  /*02d0*/  LEA R0, R5.reuse, UR4, 0x2 ;  /* 0x0000000405007c11 */ /* 0x040fe2000f8e10ff */
[----:B--2---:R-:W-:-:S07]  /*02e0*/  IMAD.WIDE.U32 R2, R5, 0x4, R2 ;  /* 0x0000000405027825 */ /* 0x004fce00078e0002 */
.L_x_5:
[----:B0-----:R0:W1:Y:S01]  /*02f0*/  LDS R7, [R0] ;  /* 0x0000000000077984 */ /* 0x0010620000000800 */
[----:B------:R-:W-:-:S05]  /*0300*/  IMAD.IADD R5, R4, 0x1, R5 ;  /* 0x0000000104057824 */ /* 0x000fca00078e0205 */
[----:B------:R-:W-:Y:S01]  /*0310*/  ISETP.GE.U32.AND P0, PT, R5, 0x8, PT ;  /* 0x000000080500780c */ /* 0x000fe20003f06070 */
[C---:B0-----:R-:W-:Y:S01]  /*0320*/  IMAD R0, R4.reuse, 0x4, R0 ;  /* 0x0000000404007824 */ /* 0x041fe200078e0200 */
[----:B-1----:R0:W-:Y:S02]  /*0330*/  REDG.E.ADD.STRONG.GPU desc[UR6][R2.64], R7 ;  /* 0x000000070200798e */ /* 0x0021e4000c12e106 */
[----:B0-----:R-:W-:-:S09]  /*0340*/  IMAD.WIDE.U32 R2, R4, 0x4, R2 ;  /* 0x0000000404027825 */ /* 0x001fd200078e0002 */
[----:B------:R-:W-:Y:S05]  /*0350*/  @!P0 BRA `(.L_x_5) ;  /* 0xfffffffc00e48947 */ /* 0x000fea000383ffff */
[----:B------:R-:W-:Y:S05]  /*0360*/  EXIT ;  /* 0x000000000000794d */ /* 0x000fea0003800000 */
.L_x_6:
[----:B------:R-:W-:-:S00]  /*0370*/  BRA `(.L_x_6) ;  /* 0xfffffffc00fc7947 */ /* 0x000fc0000383ffff */
[----:B------:R-:W-:-:S00]  /*0380*/  NOP ;  /* 0x0000000000007918 */ /* 0x000fc00000000000 */
[----:B------:R-:W-:-:S00]  /*0390*/  NOP ;  /* 0x0000000000007918 */ /* 0x000fc00000000000 */
[----:B------:R-:W-:-:S00]  /*03a0*/  NOP ;  /* 0x0000000000007918 */ /* 0x000fc00000000000 */
[----:B------:R-:W-:-:S00]  /*03b0*/  NOP ;  /* 0x0000000000007918 */ /* 0x000fc00000000000 */
[----:B------:R-:W-:-:S00]  /*03c0*/  NOP ;  /* 0x0000000000007918 */ /* 0x000fc00000000000 */
[----:B------:R-:W-:-:S00]  /*03d0*/  NOP ;  /* 0x0000000000007918 */ /* 0x000fc00000000000 */
[----:B------:R-:W-:-:S00]  /*03e0*/  NOP ;  /* 0x0000000000007918 */ /* 0x000fc00000000000 */
[----:B------:R-:W-:-:S00]  /*03f0*/  NOP ;  /* 0x0000000000007918 */ /* 0x000fc00000000000 */
.L_x_17:


//--------------------- .text._Z11initVectorHv    --------------------------
	.section	.text._Z11initVectorHv,"ax",@progbits
	.align	128
        .global         _Z11initVectorHv
        .type           _Z11initVectorHv,@function
        .size           _Z11initVectorHv,(.L_x_18 - _Z11initVectorHv)
        .other          _Z11initVectorHv,@"STO_CUDA_ENTRY STV_DEFAULT"
_Z11initVectorHv:
.text._Z11initVectorHv:
[----:B------:R-:W-:Y:S01]  /*0000*/  LDC R1, c[0x0][0x37c] ;  /* 0x0000df00ff017b82 */ /* 0x000fe20000000800 */
[----:B------:R-:W0:Y:S07]  /*0010*/  S2R R0, SR_TID.X ;  /* 0x0000000000007919 */ /* 0x000e2e0000002100 */
[----:B------:R-:W0:Y:S08]  /*0020*/  S2UR UR4, SR_CTAID.X ;  /* 0x00000000000479c3 */ /* 0x000e300000002500 */
[----:B------:R-:W0:Y:S02]  /*0030*/  LDC R5, c[0x0][0x360] ;  /* 0x0000d800ff057b82 */ /* 0x000e240000000800 */
[----:B0-----:R-:W-:-:S05]  /*0040*/  IMAD R5, R5, UR4, R0 ;  /* 0x0000000405057c24 */ /* 0x001fca000f8e0200 */
[----:B------:R-:W-:-:S13]  /*0050*/  ISETP.GT.AND P0, PT, R5, 0x7, PT ;  /* 0x000000070500780c */ /* 0x000fda0003f04270 */
[----:B------:R-:W-:Y:S05]  /*0060*/  @P0 EXIT ;  /* 0x000000000000094d */ /* 0x000fea0003800000 */
[----:B------:R-:W0:Y:S01]  /*0070*/  LDC.64 R2, c[0x4][0x48] ;  /* 0x01001200ff027b82 */ /* 0x000e220000000a00 */
[----:B------:R-:W1:Y:S01]  /*0080*/  LDCU.64 UR4, c[0x0][0x358] ;  /* 0x00006b00ff0477ac */ /* 0x000e620008000a00 */
[----:B0-----:R-:W-:-:S05]  /*0090*/  IMAD.WIDE R2, R5, 0x4, R2 ;  /* 0x0000000405027825 */ /* 0x001fca00078e0202 */
[----:B-1----:R-:W-:Y:S01]  /*00a0*/  STG.E desc[UR4][R2.64], RZ ;  /* 0x000000ff02007986 */ /* 0x002fe2000c101904 */
[----:B------:R-:W-:Y:S05]  /*00b0*/  EXIT ;  /* 0x000000000000794d */ /* 0x000fea0003800000 */
.L_x_7:
        /* <DEDUP_REMOVED lines=12> */
.L_x_18:


//--------------------- .text._Z11initVectorViP17curandStateXORWOW --------------------------
	.section	.text._Z11initVectorViP17curandStateXORWOW,"ax",@progbits
	.align	128
        .global         _Z11initVectorViP17curandStateXORWOW
        .type           _Z11initVectorViP17curandStateXORWOW,@function
        .size           _Z11initVectorViP17curandStateXORWOW,(.L_x_19 - _Z11initVectorViP17curandStateXORWOW)
        .other          _Z11initVectorViP17curandStateXORWOW,@"STO_CUDA_ENTRY STV_DEFAULT"
_Z11initVectorViP17curandStateXORWOW:
.text._Z11initVectorViP17curandStateXORWOW:
[----:B------:R-:W-:Y:S01]  /*0000*/  LDC R1, c[0x0][0x37c] ;  /* 0x0000df00ff017b82 */ /* 0x000fe20000000800 */
[----:B------:R-:W0:Y:S07]  /*0010*/  S2R R3, SR_TID.X ;  /* 0x0000000000037919 */ /* 0x000e2e0000002100 */
[----:B------:R-:W0:Y:S08]  /*0020*/  S2UR UR4, SR_CTAID.X ;  /* 0x00000000000479c3 */ /* 0x000e300000002500 */
[----:B------:R-:W0:Y:S02]  /*0030*/  LDC R0, c[0x0][0x360] ;  /* 0x0000d800ff007b82 */ /* 0x000e240000000800 */
[----:B0-----:R-:W-:-:S05]  /*0040*/  IMAD R0, R0, UR4, R3 ;  /* 0x0000000400007c24 */ /* 0x001fca000f8e0203 */
[----:B------:R-:W-:-:S13]  /*0050*/  ISETP.GT.AND P0, PT, R0, 0x7a11ff, PT ;  /* 0x007a11ff0000780c */ /* 0x000fda0003f04270 */
[----:B------:R-:W-:Y:S05]  /*0060*/  @P0 EXIT ;  /* 0x000000000000094d */ /* 0x000fea0003800000 */
[----:B------:R-:W0:Y:S01]  /*0070*/  LDC R2, c[0x0][0x380] ;  /* 0x0000e000ff027b82 */ /* 0x000e220000000800 */
[----:B------:R-:W-:Y:S01]  /*0080*/  IMAD.MOV.U32 R4, RZ, RZ, -0x266e14b1 ;  /* 0xd991eb4fff047424 */ /* 0x000fe200078e00ff */
[----:B------:R-:W1:Y:S01]  /*0090*/  LDCU.64 UR4, c[0x0][0x358] ;  /* 0x00006b00ff0477ac */ /* 0x000e620008000a00 */
[----:B------:R-:W-:Y:S01]  /*00a0*/  BSSY.RECONVERGENT B0, `(.L_x_8) ;  /* 0x00000e9000007945 */ /* 0x000fe20003800200 */
[----:B------:R-:W-:-:S04]  /*00b0*/  SHF.R.S32.HI R10, RZ, 0x1f, R0 ;  /* 0x0000001fff0a7819 */ /* 0x000fc80000011400 */
[----:B------:R-:W2:Y:S01]  /*00c0*/  LDC.64 R8, c[0x0][0x388] ;  /* 0x0000e200ff087b82 */ /* 0x000ea20000000a00 */
[C---:B0-----:R-:W-:Y:S02]  /*00d0*/  ISETP.GT.AND P0, PT, R2.reuse, -0x1, PT ;  /* 0xffffffff0200780c */ /* 0x041fe40003f04270 */
[----:B------:R-:W-:-:S05]  /*00e0*/  LOP3.LUT R2, R2, 0xaad26b49, RZ, 0x3c, !PT ;  /* 0xaad26b4902027812 */ /* 0x000fca00078e3cff */
[----:B------:R-:W-:Y:S01]  /*00f0*/  IMAD R3, R2, 0x4182bed5, RZ ;  /* 0x4182bed502037824 */ /* 0x000fe200078e02ff */
[----:B------:R-:W-:Y:S01]  /*0100*/  SEL R2, R4, 0x8bf16996, P0 ;  /* 0x8bf1699604027807 */ /* 0x000fe20000000000 */
[C---:B--2---:R-:W-:Y:S01]  /*0110*/  IMAD.WIDE R8, R0.reuse, 0x30, R8 ;  /* 0x0000003000087825 */ /* 0x044fe200078e0208 */
[----:B------:R-:W-:Y:S02]  /*0120*/  ISETP.NE.AND P0, PT, R0, RZ, PT ;  /* 0x000000ff0000720c */ /* 0x000fe40003f05270 */
[C---:B------:R-:W-:Y:S01]  /*0130*/  LOP3.LUT R4, R3.reuse, 0x159a55e5, RZ, 0x3c, !PT ;  /* 0x159a55e503047812 */ /* 0x040fe200078e3cff */
[C---:B------:R-:W-:Y:S02]  /*0140*/  IMAD.IADD R6, R3.reuse, 0x1, R2 ;  /* 0x0000000103067824 */ /* 0x040fe400078e0202 */
[C---:B------:R-:W-:Y:S01]  /*0150*/  VIADD R5, R2.reuse, 0x1f123bb5 ;  /* 0x1f123bb502057836 */ /* 0x040fe20000000000 */
[----:B------:R-:W-:Y:S01]  /*0160*/  LOP3.LUT R2, R2, 0x5491333, RZ, 0x3c, !PT ;  /* 0x0549133302027812 */ /* 0x000fe200078e3cff */
[----:B------:R-:W-:-:S02]  /*0170*/  VIADD R7, R3, 0x75bcd15 ;  /* 0x075bcd1503077836 */ /* 0x000fc40000000000 */
[----:B------:R-:W-:Y:S01]  /*0180*/  VIADD R3, R3, 0x583f19 ;  /* 0x00583f1903037836 */ /* 0x000fe20000000000 */
[----:B-1----:R0:W-:Y:S01]  /*0190*/  STG.E.64 desc[UR4][R8.64+0x8], R4 ;  /* 0x0000080408007986 */ /* 0x0021e2000c101b04 */
[----:B------:R-:W-:-:S03]  /*01a0*/  VIADD R6, R6, 0x64f0c9 ;  /* 0x0064f0c906067836 */ /* 0x000fc60000000000 */
[----:B------:R0:W-:Y:S04]  /*01b0*/  STG.E.64 desc[UR4][R8.64+0x10], R2 ;  /* 0x0000100208007986 */ /* 0x0001e8000c101b04 */
[----:B------:R0:W-:Y:S01]  /*01c0*/  STG.E.64 desc[UR4][R8.64], R6 ;  /* 0x0000000608007986 */ /* 0x0001e2000c101b04 */
[----:B------:R-:W-:Y:S05]  /*01d0*/  @!P0 BRA `(.L_x_9) ;  /* 0x0000000c00548947 */ /* 0x000fea0003800000 */
[----:B0-----:R-:W-:Y:S02]  /*01e0*/  IMAD.MOV.U32 R6, RZ, RZ, R10 ;  /* 0x000000ffff067224 */ /* 0x001fe400078e000a */
[----:B------:R-:W-:Y:S02]  /*01f0*/  IMAD.MOV.U32 R12, RZ, RZ, RZ ;  /* 0x000000ffff0c7224 */ /* 0x000fe400078e00ff */
[----:B------:R-:W-:-:S07]  /*0200*/  IMAD.MOV.U32 R13, RZ, RZ, R0 ;  /* 0x000000ffff0d7224 */ /* 0x000fce00078e0000 */
.L_x_15:
[----:B------:R-:W-:Y:S01]  /*0210*/  LOP3.LUT R8, R13, 0x3, RZ, 0xc0, !PT ;  /* 0x000000030d087812 */ /* 0x000fe200078ec0ff */
[----:B------:R-:W-:Y:S03]  /*0220*/  BSSY.RECONVERGENT B1, `(.L_x_10) ;  /* 0x00000ca000017945 */ /* 0x000fe60003800200 */
[----:B------:R-:W-:-:S04]  /*0230*/  ISETP.NE.U32.AND P0, PT, R8, RZ, PT ;  /* 0x000000ff0800720c */ /* 0x000fc80003f05070 */
[----:B------:R-:W-:-:S13]  /*0240*/  ISETP.NE.AND.EX P0, PT, RZ, RZ, PT, P0 ;  /* 0x000000ffff00720c */ /* 0x000fda0003f05300 */
[----:B0-----:R-:W-:Y:S05]  /*0250*/  @!P0 BRA `(.L_x_11) ;  /* 0x0000000c00188947 */ /* 0x001fea0003800000 */
[----:B------:R-:W0:Y:S01]  /*0260*/  LDC.64 R8, c[0x4][RZ] ;  /* 0x01000000ff087b82 */ /* 0x000e220000000a00 */
[----:B------:R-:W-:Y:S02]  /*0270*/  IMAD.MOV.U32 R14, RZ, RZ, RZ ;  /* 0x000000ffff0e7224 */ /* 0x000fe400078e00ff */
[----:B0-----:R-:W-:-:S07]  /*0280*/  IMAD.WIDE.U32 R8, R12, 0xc80, R8 ;  /* 0x00000c800c087825 */ /* 0x001fce00078e0008 */
.L_x_14:
[----:B------:R-:W-:Y:S01]  /*0290*/  IMAD.MOV.U32 R15, RZ, RZ, RZ ;  /* 0x000000ffff0f7224 */ /* 0x000fe200078e00ff */
[----:B0-----:R-:W-:Y:S02]  /*02a0*/  CS2R R2, SRZ ;  /* 0x0000000000027805 */ /* 0x001fe4000001ff00 */
[----:B------:R-:W-:Y:S01]  /*02b0*/  CS2R R4, SRZ ;  /* 0x0000000000047805 */ /* 0x000fe2000001ff00 */
[----:B------:R-:W-:-:S07]  /*02c0*/  IMAD.MOV.U32 R7, RZ, RZ, RZ ;  /* 0x000000ffff077224 */ /* 0x000fce00078e00ff */
.L_x_13:
[----:B------:R-:W0:Y:S02]  /*02d0*/  LDC.64 R10, c[0x0][0x388] ;  /* 0x0000e200ff0a7b82 */ /* 0x000e240000000a00 */
[----:B0-----:R-:W-:-:S04]  /*02e0*/  IMAD.WIDE R10, R0, 0x30, R10 ;  /* 0x00000030000a7825 */ /* 0x001fc800078e020a */
[----:B------:R-:W-:-:S05]  /*02f0*/  IMAD.WIDE.U32 R10, R15, 0x4, R10 ;  /* 0x000000040f0a7825 */ /* 0x000fca00078e000a */
[----:B------:R0:W5:Y:S01]  /*0300*/  LDG.E R16, desc[UR4][R10.64+0x4] ;  /* 0x000004040a107981 */ /* 0x000162000c1e1900 */
[----:B------:R-:W-:-:S07]  /*0310*/  IMAD.MOV.U32 R17, RZ, RZ, RZ ;  /* 0x000000ffff117224 */ /* 0x000fce00078e00ff */
.L_x_12:
[----:B-----5:R-:W-:Y:S01]  /*0320*/  SHF.R.U32.HI R23, RZ, R17, R16 ;  /* 0x00000011ff177219 */ /* 0x020fe20000011610 */
[----:B0-----:R-:W-:-:S03]  /*0330*/  IMAD.SHL.U32 R10, R15, 0x20, RZ ;  /* 0x000000200f0a7824 */ /* 0x001fc600078e00ff */
[----:B------:R-:W-:Y:S01]  /*0340*/  LOP3.LUT R11, R23, 0x1, RZ, 0xc0, !PT ;  /* 0x00000001170b7812 */ /* 0x000fe200078ec0ff */
[----:B------:R-:W-:-:S03]  /*0350*/  IMAD.IADD R10, R10, 0x1, R17 ;  /* 0x000000010a0a7824 */ /* 0x000fc600078e0211 */
[----:B------:R-:W-:Y:S01]  /*0360*/  ISETP.NE.U32.AND P0, PT, R11, 0x1, PT ;  /* 0x000000010b00780c */ /* 0x000fe20003f05070 */
[----:B------:R-:W-:-:S03]  /*0370*/  IMAD R11, R10, 0x5, RZ ;  /* 0x000000050a0b7824 */ /* 0x000fc600078e02ff */
[----:B------:R-:W-:Y:S01]  /*0380*/  R2P PR, R23, 0x7e ;  /* 0x0000007e17007804 */ /* 0x000fe20000000000 */
[----:B------:R-:W-:-:S08]  /*0390*/  IMAD.WIDE.U32 R10, R11, 0x4, R8 ;  /* 0x000000040b0a7825 */ /* 0x000fd000078e0008 */
[----:B------:R-:W2:Y:S04]  /*03a0*/  @!P0 LDG.E R20, desc[UR4][R10.64+0x10] ;  /* 0x000010040a148981 */ /* 0x000ea8000c1e1900 */
[----:B------:R-:W3:Y:S04]  /*03b0*/  @P1 LDG.E R22, desc[UR4][R10.64+0x24] ;  /* 0x000024040a161981 */ /* 0x000ee8000c1e1900 */
[----:B------:R-:W4:Y:S04]  /*03c0*/  @P2 LDG.E R24, desc[UR4][R10.64+0x38] ;  /* 0x000038040a182981 */ /* 0x000f28000c1e1900 */
[----:B------:R-:W4:Y:S04]  /*03d0*/  @P3 LDG.E R26, desc[UR4][R10.64+0x4c] ;  /* 0x00004c040a1a3981 */ /* 0x000f28000c1e1900 */
[----:B------:R-:W4:Y:S04]  /*03e0*/  @P4 LDG.E R28, desc[UR4][R10.64+0x60] ;  /* 0x000060040a1c4981 */ /* 0x000f28000c1e1900 */
[----:B------:R-:W4:Y:S04]  /*03f0*/  @!P0 LDG.E R18, desc[UR4][R10.64] ;  /* 0x000000040a128981 */ /* 0x000f28000c1e1900 */
[----:B------:R-:W4:Y:S04]  /*0400*/  @!P0 LDG.E R19, desc[UR4][R10.64+0x4] ;  /* 0x000004040a138981 */ /* 0x000f28000c1e1900 */
[----:B------:R-:W4:Y:S04]  /*0410*/  @P5 LDG.E R21, desc[UR4][R10.64+0x74] ;  /* 0x000074040a155981 */ /* 0x000f28000c1e1900 */
[----:B------:R-:W4:Y:S04]  /*0420*/  @P1 LDG.E R25, desc[UR4][R10.64+0x20] ;  /* 0x000020040a191981 */ /* 0x000f28000c1e1900 */
[----:B------:R-:W4:Y:S01]  /*0430*/  @P3 LDG.E R27, desc[UR4][R10.64+0x48] ;  /* 0x000048040a1b3981 */ /* 0x000f22000c1e1900 */
[----:B--2---:R-:W-:-:S03]  /*0440*/  @!P0 LOP3.LUT R3, R3, R20, RZ, 0x3c, !PT ;  /* 0x0000001403038212 */ /* 0x004fc600078e3cff */
[----:B------:R-:W2:Y:S01]  /*0450*/  @P1 LDG.E R20, desc[UR4][R10.64+0x14] ;  /* 0x000014040a141981 */ /* 0x000ea2000c1e1900 */
[----:B---3--:R-:W-:-:S03]  /*0460*/  @P1 LOP3.LUT R3, R3, R22, RZ, 0x3c, !PT ;  /* 0x0000001603031212 */ /* 0x008fc600078e3cff */
[----:B------:R-:W3:Y:S01]  /*0470*/  @P1 LDG.E R22, desc[UR4][R10.64+0x1c] ;  /* 0x00001c040a161981 */ /* 0x000ee2000c1e1900 */
[----:B----4-:R-:W-:-:S03]  /*0480*/  @P2 LOP3.LUT R3, R3, R24, RZ, 0x3c, !PT ;  /* 0x0000001803032212 */ /* 0x010fc600078e3cff */
[----:B------:R-:W4:Y:S01]  /*0490*/  @P2 LDG.E R24, desc[UR4][R10.64+0x28] ;  /* 0x000028040a182981 */ /* 0x000f22000c1e1900 */
[----:B------:R-:W-:-:S03]  /*04a0*/  @P3 LOP3.LUT R3, R3, R26, RZ, 0x3c, !PT ;  /* 0x0000001a03033212 */ /* 0x000fc600078e3cff */
[----:B------:R-:W3:Y:S01]  /*04b0*/  @P6 LDG.E R26, desc[UR4][R10.64+0x88] ;  /* 0x000088040a1a6981 */ /* 0x000ee2000c1e1900 */
[----:B------:R-:W-:Y:S02]  /*04c0*/  @P4 LOP3.LUT R3, R3, R28, RZ, 0x3c, !PT ;  /* 0x0000001c03034212 */ /* 0x000fe400078e3cff */
[----:B------:R-:W-:Y:S02]  /*04d0*/  @!P0 LOP3.LUT R7, R7, R18, RZ, 0x3c, !PT ;  /* 0x0000001207078212 */ /* 0x000fe400078e3cff */
[----:B------:R-:W3:Y:S01]  /*04e0*/  @!P0 LDG.E R18, desc[UR4][R10.64+0x8] ;  /* 0x000008040a128981 */ /* 0x000ee2000c1e1900 */
[----:B------:R-:W-:-:S03]  /*04f0*/  @!P0 LOP3.LUT R4, R4, R19, RZ, 0x3c, !PT ;  /* 0x0000001304048212 */ /* 0x000fc600078e3cff */
[----:B------:R-:W3:Y:S01]  /*0500*/  @!P0 LDG.E R19, desc[UR4][R10.64+0xc] ;  /* 0x00000c040a138981 */ /* 0x000ee2000c1e1900 */
[----:B------:R-:W-:-:S03]  /*0510*/  @P5 LOP3.LUT R3, R3, R21, RZ, 0x3c, !PT ;  /* 0x0000001503035212 */ /* 0x000fc600078e3cff */
[----:B------:R-:W3:Y:S01]  /*0520*/  @P1 LDG.E R21, desc[UR4][R10.64+0x18] ;  /* 0x000018040a151981 */ /* 0x000ee2000c1e1900 */
[----:B--2---:R-:W-:-:S03]  /*0530*/  @P1 LOP3.LUT R7, R7, R20, RZ, 0x3c, !PT ;  /* 0x0000001407071212 */ /* 0x004fc600078e3cff */
[----:B------:R-:W2:Y:S01]  /*0540*/  @P3 LDG.E R20, desc[UR4][R10.64+0x3c] ;  /* 0x00003c040a143981 */ /* 0x000ea2000c1e1900 */
[----:B----4-:R-:W-:-:S03]  /*0550*/  @P2 LOP3.LUT R7, R7, R24, RZ, 0x3c, !PT ;  /* 0x0000001807072212 */ /* 0x010fc600078e3cff */
[----:B------:R-:W4:Y:S01]  /*0560*/  @P4 LDG.E R24, desc[UR4][R10.64+0x50] ;  /* 0x000050040a184981 */ /* 0x000f22000c1e1900 */
[----:B---3--:R-:W-:-:S03]  /*0570*/  @!P0 LOP3.LUT R5, R5, R18, RZ, 0x3c, !PT ;  /* 0x0000001205058212 */ /* 0x008fc600078e3cff */
[----:B------:R-:W3:Y:S01]  /*0580*/  @P2 LDG.E R18, desc[UR4][R10.64+0x30] ;  /* 0x000030040a122981 */ /* 0x000ee2000c1e1900 */
[----:B------:R-:W-:-:S03]  /*0590*/  @!P0 LOP3.LUT R2, R2, R19, RZ, 0x3c, !PT ;  /* 0x0000001302028212 */ /* 0x000fc600078e3cff */
[----:B------:R-:W3:Y:S01]  /*05a0*/  @P2 LDG.E R19, desc[UR4][R10.64+0x2c] ;  /* 0x00002c040a132981 */ /* 0x000ee2000c1e1900 */
[----:B------:R-:W-:-:S03]  /*05b0*/  @P1 LOP3.LUT R4, R4, R21, RZ, 0x3c, !PT ;  /* 0x0000001504041212 */ /* 0x000fc600078e3cff */
[----:B------:R-:W3:Y:S01]  /*05c0*/  @P2 LDG.E R21, desc[UR4][R10.64+0x34] ;  /* 0x000034040a152981 */ /* 0x000ee2000c1e1900 */
[----:B------:R-:W-:Y:S02]  /*05d0*/  @P1 LOP3.LUT R5, R5, R22, RZ, 0x3c, !PT ;  /* 0x0000001605051212 */ /* 0x000fe400078e3cff */
[----:B------:R-:W-:Y:S01]  /*05e0*/  @P1 LOP3.LUT R2, R2, R25, RZ, 0x3c, !PT ;  /* 0x0000001902021212 */ /* 0x000fe200078e3cff */
[----:B------:R-:W3:Y:S04]  /*05f0*/  @P3 LDG.E R22, desc[UR4][R10.64+0x44] ;  /* 0x000044040a163981 */ /* 0x000ee8000c1e1900 */
[----:B------:R-:W3:Y:S01]  /*0600*/  @P3 LDG.E R25, desc[UR4][R10.64+0x40] ;  /* 0x000040040a193981 */ /* 0x000ee2000c1e1900 */
[----:B--2---:R-:W-:-:S03]  /*0610*/  @P3 LOP3.LUT R7, R7, R20, RZ, 0x3c, !PT ;  /* 0x0000001407073212 */ /* 0x004fc600078e3cff */
[----:B------:R-:W2:Y:S01]  /*0620*/  @P5 LDG.E R20, desc[UR4][R10.64+0x64] ;  /* 0x000064040a145981 */ /* 0x000ea2000c1e1900 */
[----:B----4-:R-:W-:-:S03]  /*0630*/  @P4 LOP3.LUT R7, R7, R24, RZ, 0x3c, !PT ;  /* 0x0000001807074212 */ /* 0x010fc600078e3cff */
[----:B------:R-:W4:Y:S01]  /*0640*/  @P6 LDG.E R24, desc[UR4][R10.64+0x78] ;  /* 0x000078040a186981 */ /* 0x000f22000c1e1900 */
[----:B---3--:R-:W-:-:S03]  /*0650*/  @P2 LOP3.LUT R5, R5, R18, RZ, 0x3c, !PT ;  /* 0x0000001205052212 */ /* 0x008fc600078e3cff */
[----:B------:R-:W3:Y:S01]  /*0660*/  @P4 LDG.E R18, desc[UR4][R10.64+0x58] ;  /* 0x000058040a124981 */ /* 0x000ee2000c1e1900 */
[----:B------:R-:W-:-:S03]  /*0670*/  @P2 LOP3.LUT R4, R4, R19, RZ, 0x3c, !PT ;  /* 0x0000001304042212 */ /* 0x000fc600078e3cff */
[----:B------:R-:W3:Y:S01]  /*0680*/  @P4 LDG.E R19, desc[UR4][R10.64+0x54] ;  /* 0x000054040a134981 */ /* 0x000ee2000c1e1900 */
[----:B------:R-:W-:-:S03]  /*0690*/  @P2 LOP3.LUT R2, R2, R21, RZ, 0x3c, !PT ;  /* 0x0000001502022212 */ /* 0x000fc600078e3cff */
[----:B------:R-:W3:Y:S01]  /*06a0*/  @P4 LDG.E R21, desc[UR4][R10.64+0x5c] ;  /* 0x00005c040a154981 */ /* 0x000ee2000c1e1900 */
[----:B------:R-:W-:Y:S02]  /*06b0*/  @P3 LOP3.LUT R5, R5, R22, RZ, 0x3c, !PT ;  /* 0x0000001605053212 */ /* 0x000fe400078e3cff */
[----:B------:R-:W-:Y:S01]  /*06c0*/  @P3 LOP3.LUT R2, R2, R27, RZ, 0x3c, !PT ;  /* 0x0000001b02023212 */ /* 0x000fe200078e3cff */
[----:B------:R-:W3:Y:S01]  /*06d0*/  @P5 LDG.E R22, desc[UR4][R10.64+0x6c] ;  /* 0x00006c040a165981 */ /* 0x000ee2000c1e1900 */
[----:B------:R-:W-:-:S03]  /*06e0*/  @P3 LOP3.LUT R4, R4, R25, RZ, 0x3c, !PT ;  /* 0x0000001904043212 */ /* 0x000fc600078e3cff */
[----:B------:R-:W3:Y:S04]  /*06f0*/  @P5 LDG.E R25, desc[UR4][R10.64+0x68] ;  /* 0x000068040a195981 */ /* 0x000ee8000c1e1900 */
[----:B------:R-:W3:Y:S01]  /*0700*/  @P5 LDG.E R27, desc[UR4][R10.64+0x70] ;  /* 0x000070040a1b5981 */ /* 0x000ee2000c1e1900 */
[----:B------:R-:W-:Y:S02]  /*0710*/  LOP3.LUT P0, RZ, R23, 0x80, RZ, 0xc0, !PT ;  /* 0x0000008017ff7812 */ /* 0x000fe4000780c0ff */
[----:B--2---:R-:W-:-:S11]  /*0720*/  @P5 LOP3.LUT R7, R7, R20, RZ, 0x3c, !PT ;  /* 0x0000001407075212 */ /* 0x004fd600078e3cff */
        /* <DEDUP_REMOVED lines=15> */
[----:B------:R-:W-:Y:S02]  /*0820*/  @P6 LOP3.LUT R3, R3, R26, RZ, 0x3c, !PT ;  /* 0x0000001a03036212 */ /* 0x000fe400078e3cff */
[----:B--2---:R-:W-:Y:S02]  /*0830*/  @P0 LOP3.LUT R7, R7, R20, RZ, 0x3c, !PT ;  /* 0x0000001407070212 */ /* 0x004fe400078e3cff */
[----:B----4-:R-:W-:Y:S02]  /*0840*/  @P0 LOP3.LUT R3, R3, R24, RZ, 0x3c, !PT ;  /* 0x0000001803030212 */ /* 0x010fe400078e3cff */
[----:B---3--:R-:W-:Y:S02]  /*0850*/  @P6 LOP3.LUT R5, R5, R18, RZ, 0x3c, !PT ;  /* 0x0000001205056212 */ /* 0x008fe400078e3cff */
[----:B------:R-:W-:Y:S02]  /*0860*/  @P6 LOP3.LUT R4, R4, R19, RZ, 0x3c, !PT ;  /* 0x0000001304046212 */ /* 0x000fe400078e3cff */
[----:B------:R-:W-:-:S02]  /*0870*/  @P6 LOP3.LUT R2, R2, R21, RZ, 0x3c, !PT ;  /* 0x0000001502026212 */ /* 0x000fc400078e3cff */
[----:B------:R-:W-:Y:S02]  /*0880*/  @P0 LOP3.LUT R5, R5, R22, RZ, 0x3c, !PT ;  /* 0x0000001605050212 */ /* 0x000fe400078e3cff */
[----:B------:R-:W-:Y:S02]  /*0890*/  @P0 LOP3.LUT R4, R4, R25, RZ, 0x3c, !PT ;  /* 0x0000001904040212 */ /* 0x000fe400078e3cff */
[----:B------:R-:W-:Y:S02]  /*08a0*/  @P0 LOP3.LUT R2, R2, R27, RZ, 0x3c, !PT ;  /* 0x0000001b02020212 */ /* 0x000fe400078e3cff */
[----:B------:R-:W-:-:S13]  /*08b0*/  R2P PR, R23.B1, 0x7f ;  /* 0x0000007f17007804 */ /* 0x000fda0000001000 */
[----:B------:R-:W2:Y:S04]  /*08c0*/  @P0 LDG.E R18, desc[UR4][R10.64+0xa0] ;  /* 0x0000a0040a120981 */ /* 0x000ea8000c1e1900 */
[----:B------:R-:W3:Y:S04]  /*08d0*/  @P0 LDG.E R20, desc[UR4][R10.64+0xa8] ;  /* 0x0000a8040a140981 */ /* 0x000ee8000c1e1900 */
[----:B------:R-:W4:Y:S04]  /*08e0*/  @P1 LDG.E R22, desc[UR4][R10.64+0xbc] ;  /* 0x0000bc040a161981 */ /* 0x000f28000c1e1900 */
[----:B------:R-:W4:Y:S04]  /*08f0*/  @P1 LDG.E R24, desc[UR4][R10.64+0xc4] ;  /* 0x0000c4040a181981 */ /* 0x000f28000c1e1900 */
[----:B------:R-:W4:Y:S04]  /*0900*/  @P0 LDG.E R19, desc[UR4][R10.64+0xa4] ;  /* 0x0000a4040a130981 */ /* 0x000f28000c1e1900 */
[----:B------:R-:W4:Y:S04]  /*0910*/  @P0 LDG.E R21, desc[UR4][R10.64+0xac] ;  /* 0x0000ac040a150981 */ /* 0x000f28000c1e1900 */
[----:B------:R-:W4:Y:S04]  /*0920*/  @P1 LDG.E R25, desc[UR4][R10.64+0xb8] ;  /* 0x0000b8040a191981 */ /* 0x000f28000c1e1900 */
[----:B------:R-:W4:Y:S04]  /*0930*/  @P2 LDG.E R26, desc[UR4][R10.64+0xc8] ;  /* 0x0000c8040a1a2981 */ /* 0x000f28000c1e1900 */
[----:B------:R-:W4:Y:S04]  /*0940*/  @P1 LDG.E R27, desc[UR4][R10.64+0xc0] ;  /* 0x0000c0040a1b1981 */ /* 0x000f28000c1e1900 */
[----:B------:R-:W4:Y:S01]  /*0950*/  @P3 LDG.E R28, desc[UR4][R10.64+0xec] ;  /* 0x0000ec040a1c3981 */ /* 0x000f22000c1e1900 */
[----:B--2---:R-:W-:-:S03]  /*0960*/  @P0 LOP3.LUT R7, R7, R18, RZ, 0x3c, !PT ;  /* 0x0000001207070212 */ /* 0x004fc600078e3cff */
[----:B------:R-:W2:Y:S01]  /*0970*/  @P0 LDG.E R18, desc[UR4][R10.64+0xb0] ;  /* 0x0000b0040a120981 */ /* 0x000ea2000c1e1900 */
[----:B---3--:R-:W-:-:S03]  /*0980*/  @P0 LOP3.LUT R5, R5, R20, RZ, 0x3c, !PT ;  /* 0x0000001405050212 */ /* 0x008fc600078e3cff */
[----:B------:R-:W3:Y:S01]  /*0990*/  @P1 LDG.E R20, desc[UR4][R10.64+0xb4] ;  /* 0x0000b4040a141981 */ /* 0x000ee2000c1e1900 */
[----:B----4-:R-:W-:-:S03]  /*09a0*/  @P1 LOP3.LUT R5, R5, R22, RZ, 0x3c, !PT ;  /* 0x0000001605051212 */ /* 0x010fc600078e3cff */
[----:B------:R-:W4:Y:S01]  /*09b0*/  @P2 LDG.E R22, desc[UR4][R10.64+0xd8] ;  /* 0x0000d8040a162981 */ /* 0x000f22000c1e1900 */
[----:B------:R-:W-:-:S03]  /*09c0*/  @P0 LOP3.LUT R4, R4, R19, RZ, 0x3c, !PT ;  /* 0x0000001304040212 */ /* 0x000fc600078e3cff */
[----:B------:R-:W4:Y:S01]  /*09d0*/  @P2 LDG.E R19, desc[UR4][R10.64+0xcc] ;  /* 0x0000cc040a132981 */ /* 0x000f22000c1e1900 */
[----:B------:R-:W-:-:S03]  /*09e0*/  @P0 LOP3.LUT R2, R2, R21, RZ, 0x3c, !PT ;  /* 0x0000001502020212 */ /* 0x000fc600078e3cff */
[----:B------:R-:W4:Y:S01]  /*09f0*/  @P2 LDG.E R21, desc[UR4][R10.64+0xd4] ;  /* 0x0000d4040a152981 */ /* 0x000f22000c1e1900 */
[----:B------:R-:W-:-:S03]  /*0a00*/  @P1 LOP3.LUT R4, R4, R25, RZ, 0x3c, !PT ;  /* 0x0000001904041212 */ /* 0x000fc600078e3cff */
[----:B------:R-:W4:Y:S01]  /*0a10*/  @P3 LDG.E R25, desc[UR4][R10.64+0xe8] ;  /* 0x0000e8040a193981 */ /* 0x000f22000c1e1900 */
[----:B--2---:R-:W-:-:S03]  /*0a20*/  @P0 LOP3.LUT R3, R3, R18, RZ, 0x3c, !PT ;  /* 0x0000001203030212 */ /* 0x004fc600078e3cff */
[----:B------:R-:W2:Y:S01]  /*0a30*/  @P4 LDG.E R18, desc[UR4][R10.64+0xf0] ;  /* 0x0000f0040a124981 */ /* 0x000ea2000c1e1900 */
[----:B------:R-:W-:-:S03]  /*0a40*/  @P1 LOP3.LUT R3, R3, R24, RZ, 0x3c, !PT ;  /* 0x0000001803031212 */ /* 0x000fc600078e3cff */
[----:B------:R-:W2:Y:S01]  /*0a50*/  @P3 LDG.E R24, desc[UR4][R10.64+0xdc] ;  /* 0x0000dc040a183981 */ /* 0x000ea2000c1e1900 */
[----:B---3--:R-:W-:-:S03]  /*0a60*/  @P1 LOP3.LUT R7, R7, R20, RZ, 0x3c, !PT ;  /* 0x0000001407071212 */ /* 0x008fc600078e3cff */
[----:B------:R-:W3:Y:S01]  /*0a70*/  @P2 LDG.E R20, desc[UR4][R10.64+0xd0] ;  /* 0x0000d0040a142981 */ /* 0x000ee2000c1e1900 */
[----:B------:R-:W-:Y:S02]  /*0a80*/  LOP3.LUT P0, RZ, R23, 0x8000, RZ, 0xc0, !PT ;  /* 0x0000800017ff7812 */ /* 0x000fe4000780c0ff */
[----:B------:R-:W-:Y:S01]  /*0a90*/  @P2 LOP3.LUT R7, R7, R26, RZ, 0x3c, !PT ;  /* 0x0000001a07072212 */ /* 0x000fe200078e3cff */
[----:B------:R-:W3:Y:S04]  /*0aa0*/  @P3 LDG.E R23, desc[UR4][R10.64+0xe0] ;  /* 0x0000e0040a173981 */ /* 0x000ee8000c1e1900 */
[----:B------:R-:W3:Y:S01]  /*0ab0*/  @P3 LDG.E R26, desc[UR4][R10.64+0xe4] ;  /* 0x0000e4040a1a3981 */ /* 0x000ee2000c1e1900 */
[----:B------:R-:W-:Y:S02]  /*0ac0*/  @P1 LOP3.LUT R2, R2, R27, RZ, 0x3c, !PT ;  /* 0x0000001b02021212 */ /* 0x000fe400078e3cff */
[----:B----4-:R-:W-:-:S02]  /*0ad0*/  @P2 LOP3.LUT R3, R3, R22, RZ, 0x3c, !PT ;  /* 0x0000001603032212 */ /* 0x010fc400078e3cff */
[----:B------:R-:W4:Y:S01]  /*0ae0*/  @P4 LDG.E R22, desc[UR4][R10.64+0x100] ;  /* 0x000100040a164981 */ /* 0x000f22000c1e1900 */
[----:B------:R-:W-:Y:S02]  /*0af0*/  @P2 LOP3.LUT R4, R4, R19, RZ, 0x3c, !PT ;  /* 0x0000001304042212 */ /* 0x000fe400078e3cff */
[----:B------:R-:W-:Y:S01]  /*0b00*/  @P2 LOP3.LUT R2, R2, R21, RZ, 0x3c, !PT ;  /* 0x0000001502022212 */ /* 0x000fe200078e3cff */
[----:B------:R-:W4:Y:S04]  /*0b10*/  @P4 LDG.E R19, desc[UR4][R10.64+0xf4] ;  /* 0x0000f4040a134981 */ /* 0x000f28000c1e1900 */
[----:B------:R-:W4:Y:S01]  /*0b20*/  @P4 LDG.E R21, desc[UR4][R10.64+0xfc] ;  /* 0x0000fc040a154981 */ /* 0x000f22000c1e1900 */
[----:B------:R-:W-:-:S03]  /*0b30*/  @P3 LOP3.LUT R2, R2, R25, RZ, 0x3c, !PT ;  /* 0x0000001902023212 */ /* 0x000fc600078e3cff */
[----:B------:R-:W4:Y:S01]  /*0b40*/  @P5 LDG.E R25, desc[UR4][R10.64+0x110] ;  /* 0x000110040a195981 */ /* 0x000f22000c1e1900 */
[----:B--2---:R-:W-:-:S03]  /*0b50*/  @P3 LOP3.LUT R7, R7, R24, RZ, 0x3c, !PT ;  /* 0x0000001807073212 */ /* 0x004fc600078e3cff */
[----:B------:R-:W2:Y:S01]  /*0b60*/  @P5 LDG.E R24, desc[UR4][R10.64+0x104] ;  /* 0x000104040a185981 */ /* 0x000ea2000c1e1900 */
[----:B---3--:R-:W-:Y:S02]  /*0b70*/  @P2 LOP3.LUT R5, R5, R20, RZ, 0x3c, !PT ;  /* 0x0000001405052212 */ /* 0x008fe400078e3cff */
[----:B------:R-:W-:Y:S01]  /*0b80*/  @P4 LOP3.LUT R7, R7, R18, RZ, 0x3c, !PT ;  /* 0x0000001207074212 */ /* 0x000fe200078e3cff */
[----:B------:R-:W3:Y:S01]  /*0b90*/  @P4 LDG.E R20, desc[UR4][R10.64+0xf8] ;  /* 0x0000f8040a144981 */ /* 0x000ee2000c1e1900 */
[----:B------:R-:W-:-:S03]  /*0ba0*/  @P3 LOP3.LUT R4, R4, R23, RZ, 0x3c, !PT ;  /* 0x0000001704043212 */ /* 0x000fc600078e3cff */
[----:B------:R-:W3:Y:S01]  /*0bb0*/  @P5 LDG.E R18, desc[UR4][R10.64+0x114] ;  /* 0x000114040a125981 */ /* 0x000ee2000c1e1900 */
[----:B------:R-:W-:-:S03]  /*0bc0*/  @P3 LOP3.LUT R5, R5, R26, RZ, 0x3c, !PT ;  /* 0x0000001a05053212 */ /* 0x000fc600078e3cff */
[----:B------:R-:W3:Y:S04]  /*0bd0*/  @P5 LDG.E R23, desc[UR4][R10.64+0x108] ;  /* 0x000108040a175981 */ /* 0x000ee8000c1e1900 */
[----:B------:R-:W3:Y:S01]  /*0be0*/  @P5 LDG.E R26, desc[UR4][R10.64+0x10c] ;  /* 0x00010c040a1a5981 */ /* 0x000ee2000c1e1900 */
[----:B------:R-:W-:Y:S02]  /*0bf0*/  @P3 LOP3.LUT R3, R3, R28, RZ, 0x3c, !PT ;  /* 0x0000001c03033212 */ /* 0x000fe400078e3cff */
[----:B----4-:R-:W-:Y:S01]  /*0c00*/  @P4 LOP3.LUT R4, R4, R19, RZ, 0x3c, !PT ;  /* 0x0000001304044212 */ /* 0x010fe200078e3cff */
[----:B------:R-:W4:Y:S01]  /*0c10*/  @P0 LDG.E R28, desc[UR4][R10.64+0x13c] ;  /* 0x00013c040a1c0981 */ /* 0x000f22000c1e1900 */
[----:B------:R-:W-:Y:S02]  /*0c20*/  @P4 LOP3.LUT R3, R3, R22, RZ, 0x3c, !PT ;  /* 0x0000001603034212 */ /* 0x000fe400078e3cff */
[----:B------:R-:W-:Y:S01]  /*0c30*/  @P4 LOP3.LUT R2, R2, R21, RZ, 0x3c, !PT ;  /* 0x0000001502024212 */ /* 0x000fe200078e3cff */
[----:B------:R-:W4:Y:S04]  /*0c40*/  @P6 LDG.E R19, desc[UR4][R10.64+0x11c] ;  /* 0x00011c040a136981 */ /* 0x000f28000c1e1900 */
[----:B------:R-:W4:Y:S01]  /*0c50*/  @P6 LDG.E R22, desc[UR4][R10.64+0x120] ;  /* 0x000120040a166981 */ /* 0x000f22000c1e1900 */
[----:B------:R-:W-:-:S03]  /*0c60*/  @P5 LOP3.LUT R2, R2, R25, RZ, 0x3c, !PT ;  /* 0x0000001902025212 */ /* 0x000fc600078e3cff */
[----:B------:R-:W4:Y:S04]  /*0c70*/  @P6 LDG.E R21, desc[UR4][R10.64+0x124] ;  /* 0x000124040a156981 */ /* 0x000f28000c1e1900 */
[----:B------:R-:W4:Y:S01]  /*0c80*/  @P0 LDG.E R25, desc[UR4][R10.64+0x138] ;  /* 0x000138040a190981 */ /* 0x000f22000c1e1900 */
[----:B--2---:R-:W-:-:S03]  /*0c90*/  @P5 LOP3.LUT R7, R7, R24, RZ, 0x3c, !PT ;  /* 0x0000001807075212 */ /* 0x004fc600078e3cff */
[----:B------:R-:W2:Y:S01]  /*0ca0*/  @P0 LDG.E R24, desc[UR4][R10.64+0x12c] ;  /* 0x00012c040a180981 */ /* 0x000ea2000c1e1900 */
[----:B---3--:R-:W-:-:S03]  /*0cb0*/  @P4 LOP3.LUT R5, R5, R20, RZ, 0x3c, !PT ;  /* 0x0000001405054212 */ /* 0x008fc600078e3cff */
[----:B------:R-:W3:Y:S01]  /*0cc0*/  @P6 LDG.E R20, desc[UR4][R10.64+0x118] ;  /* 0x000118040a146981 */ /* 0x000ee2000c1e1900 */
[----:B------:R-:W-:-:S03]  /*0cd0*/  @P5 LOP3.LUT R3, R3, R18, RZ, 0x3c, !PT ;  /* 0x0000001203035212 */ /* 0x000fc600078e3cff */
[----:B------:R-:W2:Y:S01]  /*0ce0*/  @P6 LDG.E R18, desc[UR4][R10.64+0x128] ;  /* 0x000128040a126981 */ /* 0x000ea2000c1e1900 */
[----:B------:R-:W-:-:S03]  /*0cf0*/  @P5 LOP3.LUT R4, R4, R23, RZ, 0x3c, !PT ;  /* 0x0000001704045212 */ /* 0x000fc600078e3cff */
[----:B------:R-:W2:Y:S01]  /*0d00*/  @P0 LDG.E R23, desc[UR4][R10.64+0x130] ;  /* 0x000130040a170981 */ /* 0x000ea2000c1e1900 */
[----:B------:R-:W-:-:S03]  /*0d10*/  @P5 LOP3.LUT R5, R5, R26, RZ, 0x3c, !PT ;  /* 0x0000001a05055212 */ /* 0x000fc600078e3cff */
[----:B------:R-:W2:Y:S01]  /*0d20*/  @P0 LDG.E R26, desc[UR4][R10.64+0x134] ;  /* 0x000134040a1a0981 */ /* 0x000ea2000c1e1900 */
[----:B------:R-:W-:-:S05]  /*0d30*/  VIADD R17, R17, 0x10 ;  /* 0x0000001011117836 */ /* 0x000fca0000000000 */
[----:B------:R-:W-:Y:S02]  /*0d40*/  ISETP.NE.AND P1, PT, R17, 0x20, PT ;  /* 0x000000201100780c */ /* 0x000fe40003f25270 */
[----:B----4-:R-:W-:Y:S02]  /*0d50*/  @P6 LOP3.LUT R4, R4, R19, RZ, 0x3c, !PT ;  /* 0x0000001304046212 */ /* 0x010fe400078e3cff */
[----:B------:R-:W-:Y:S02]  /*0d60*/  @P6 LOP3.LUT R5, R5, R22, RZ, 0x3c, !PT ;  /* 0x0000001605056212 */ /* 0x000fe400078e3cff */
[----:B------:R-:W-:-:S04]  /*0d70*/  @P6 LOP3.LUT R2, R2, R21, RZ, 0x3c, !PT ;  /* 0x0000001502026212 */ /* 0x000fc800078e3cff */
[----:B------:R-:W-:Y:S02]  /*0d80*/  @P0 LOP3.LUT R2, R2, R25, RZ, 0x3c, !PT ;  /* 0x0000001902020212 */ /* 0x000fe400078e3cff */
[----:B---3--:R-:W-:Y:S02]  /*0d90*/  @P6 LOP3.LUT R7, R7, R20, RZ, 0x3c, !PT ;  /* 0x0000001407076212 */ /* 0x008fe400078e3cff */
[----:B--2---:R-:W-:Y:S02]  /*0da0*/  @P6 LOP3.LUT R3, R3, R18, RZ, 0x3c, !PT ;  /* 0x0000001203036212 */ /* 0x004fe400078e3cff */
[----:B------:R-:W-:Y:S02]  /*0db0*/  @P0 LOP3.LUT R7, R7, R24, RZ, 0x3c, !PT ;  /* 0x0000001807070212 */ /* 0x000fe400078e3cff */
[----:B------:R-:W-:Y:S02]  /*0dc0*/  @P0 LOP3.LUT R4, R4, R23, RZ, 0x3c, !PT ;  /* 0x0000001704040212 */ /* 0x000fe400078e3cff */
[----:B------:R-:W-:-:S02]  /*0dd0*/  @P0 LOP3.LUT R3, R3, R28, RZ, 0x3c, !PT ;  /* 0x0000001c03030212 */ /* 0x000fc400078e3cff */
[----:B------:R-:W-:Y:S01]  /*0de0*/  @P0 LOP3.LUT R5, R5, R26, RZ, 0x3c, !PT ;  /* 0x0000001a05050212 */ /* 0x000fe200078e3cff */
[----:B------:R-:W-:Y:S06]  /*0df0*/  @P1 BRA `(.L_x_12) ;  /* 0xfffffff400481947 */ /* 0x000fec000383ffff */
[----:B------:R-:W-:-:S05]  /*0e00*/  VIADD R15, R15, 0x1 ;  /* 0x000000010f0f7836 */ /* 0x000fca0000000000 */
[----:B------:R-:W-:-:S13]  /*0e10*/  ISETP.NE.AND P0, PT, R15, 0x5, PT ;  /* 0x000000050f00780c */ /* 0x000fda0003f05270 */
[----:B------:R-:W-:Y:S05]  /*0e20*/  @P0 BRA `(.L_x_13) ;  /* 0xfffffff400280947 */ /* 0x000fea000383ffff */
[----:B------:R-:W0:Y:S01]  /*0e30*/  LDC.64 R10, c[0x0][0x388] ;  /* 0x0000e200ff0a7b82 */ /* 0x000e220000000a00 */
[----:B------:R-:W-:Y:S01]  /*0e40*/  VIADD R14, R14, 0x1 ;  /* 0x000000010e0e7836 */ /* 0x000fe20000000000 */
[----:B------:R-:W-:-:S04]  /*0e50*/  LOP3.LUT R15, R13, 0x3, RZ, 0xc0, !PT ;  /* 0x000000030d0f7812 */ /* 0x000fc800078ec0ff */
[----:B------:R-:W-:Y:S01]  /*0e60*/  ISETP.GE.U32.AND P0, PT, R14, R15, PT ;  /* 0x0000000f0e00720c */ /* 0x000fe20003f06070 */
[----:B0-----:R-:W-:-:S05]  /*0e70*/  IMAD.WIDE R10, R0, 0x30, R10 ;  /* 0x00000030000a7825 */ /* 0x001fca00078e020a */
[----:B------:R0:W-:Y:S04]  /*0e80*/  STG.E desc[UR4][R10.64+0x4], R7 ;  /* 0x000004070a007986 */ /* 0x0001e8000c101904 */
[----:B------:R0:W-:Y:S04]  /*0e90*/  STG.E.64 desc[UR4][R10.64+0x8], R4 ;  /* 0x000008040a007986 */ /* 0x0001e8000c101b04 */
[----:B------:R0:W-:Y:S01]  /*0ea0*/  STG.E.64 desc[UR4][R10.64+0x10], R2 ;  /* 0x000010020a007986 */ /* 0x0001e2000c101b04 */
[----:B------:R-:W-:Y:S05]  /*0eb0*/  @!P0 BRA `(.L_x_14) ;  /* 0xfffffff000f48947 */ /* 0x000fea000383ffff */
.L_x_11:
[----:B------:R-:W-:Y:S05]  /*0ec0*/  BSYNC.RECONVERGENT B1 ;  /* 0x0000000000017941 */ /* 0x000fea0003800200 */
.L_x_10:
[C---:B------:R-:W-:Y:S01]  /*0ed0*/  ISETP.GT.U32.AND P0, PT, R13.reuse, 0x3, PT ;  /* 0x000000030d00780c */ /* 0x040fe20003f04070 */
[----:B------:R-:W-:Y:S01]  /*0ee0*/  VIADD R12, R12, 0x1 ;  /* 0x000000010c0c7836 */ /* 0x000fe20000000000 */
[--C-:B------:R-:W-:Y:S02]  /*0ef0*/  SHF.R.U64 R13, R13, 0x2, R6.reuse ;  /* 0x000000020d0d7819 */ /* 0x100fe40000001206 */
[----:B------:R-:W-:Y:S02]  /*0f00*/  ISETP.GT.U32.AND.EX P0, PT, R6, RZ, PT, P0 ;  /* 0x000000ff0600720c */ /* 0x000fe40003f04100 */
[----:B------:R-:W-:-:S11]  /*0f10*/  SHF.R.U32.HI R6, RZ, 0x2, R6 ;  /* 0x00000002ff067819 */ /* 0x000fd60000011606 */
[----:B------:R-:W-:Y:S05]  /*0f20*/  @P0 BRA `(.L_x_15) ;  /* 0xfffffff000b80947 */ /* 0x000fea000383ffff */
.L_x_9:
[----:B------:R-:W-:Y:S05]  /*0f30*/  BSYNC.RECONVERGENT B0 ;  /* 0x0000000000007941 */ /* 0x000fea0003800200 */
.L_x_8:
[----:B0-----:R-:W0:Y:S01]  /*0f40*/  LDC R10, c[0x0][0x380] ;  /* 0x0000e000ff0a7b82 */ /* 0x001e220000000800 */
[----:B------:R-:W-:Y:S01]  /*0f50*/  SHF.R.U32.HI R6, RZ, 0x2, R7 ;  /* 0x00000002ff067819 */ /* 0x000fe20000011607 */
[----:B------:R-:W-:Y:S01]  /*0f60*/  IMAD.MOV.U32 R12, RZ, RZ, -0x266e14b1 ;  /* 0xd991eb4fff0c7424 */ /* 0x000fe200078e00ff */
[----:B------:R-:W1:Y:S01]  /*0f70*/  LDCU.64 UR6, c[0x4][0x40] ;  /* 0x01000800ff0677ac */ /* 0x000e620008000a00 */
[----:B------:R-:W-:Y:S01]  /*0f80*/  IMAD.SHL.U32 R9, R3, 0x10, RZ ;  /* 0x0000001003097824 */ /* 0x000fe200078e00ff */
[----:B------:R-:W-:Y:S01]  /*0f90*/  LOP3.LUT R8, R6, R7, RZ, 0x3c, !PT ;  /* 0x0000000706087212 */ /* 0x000fe200078e3cff */
[----:B------:R-:W-:Y:S02]  /*0fa0*/  IMAD.MOV.U32 R13, RZ, RZ, R2 ;  /* 0x000000ffff0d7224 */ /* 0x000fe400078e0002 */
[----:B------:R-:W2:Y:S01]  /*0fb0*/  LDC.64 R6, c[0x0][0x388] ;  /* 0x0000e200ff067b82 */ /* 0x000ea20000000a00 */
[----:B------:R-:W-:Y:S01]  /*0fc0*/  IMAD.MOV.U32 R14, RZ, RZ, R3 ;  /* 0x000000ffff0e7224 */ /* 0x000fe200078e0003 */
[----:B0-----:R-:W-:-:S02]  /*0fd0*/  ISETP.GT.AND P0, PT, R10, -0x1, PT ;  /* 0xffffffff0a00780c */ /* 0x001fc40003f04270 */
[----:B------:R-:W-:Y:S01]  /*0fe0*/  LOP3.LUT R11, R10, 0xaad26b49, RZ, 0x3c, !PT ;  /* 0xaad26b490a0b7812 */ /* 0x000fe200078e3cff */
[----:B------:R-:W-:Y:S01]  /*0ff0*/  IMAD.SHL.U32 R10, R8, 0x2, RZ ;  /* 0x00000002080a7824 */ /* 0x000fe200078e00ff */
[----:B------:R-:W-:Y:S02]  /*1000*/  SEL R12, R12, 0x8bf16996, P0 ;  /* 0x8bf169960c0c7807 */ /* 0x000fe40000000000 */
[----:B-1----:R-:W-:Y:S01]  /*1010*/  LEA R2, P0, R0, UR6, 0x2 ;  /* 0x0000000600027c11 */ /* 0x002fe2000f8010ff */
[----:B------:R-:W-:Y:S01]  /*1020*/  IMAD R11, R11, 0x4182bed5, RZ ;  /* 0x4182bed50b0b7824 */ /* 0x000fe200078e02ff */
[----:B------:R-:W-:Y:S01]  /*1030*/  LOP3.LUT R10, R8, R10, R9, 0x96, !PT ;  /* 0x0000000a080a7212 */ /* 0x000fe200078e9609 */
[----:B--2---:R-:W-:Y:S01]  /*1040*/  IMAD.WIDE R6, R0, 0x30, R6 ;  /* 0x0000003000067825 */ /* 0x004fe200078e0206 */
[----:B------:R-:W-:Y:S02]  /*1050*/  SHF.R.S32.HI R9, RZ, 0x1f, R0 ;  /* 0x0000001fff097819 */ /* 0x000fe40000011400 */
[----:B------:R-:W-:Y:S01]  /*1060*/  LOP3.LUT R15, R10, R3, RZ, 0x3c, !PT ;  /* 0x000000030a0f7212 */ /* 0x000fe200078e3cff */
[----:B------:R-:W-:Y:S01]  /*1070*/  IMAD.IADD R8, R11, 0x1, R12 ;  /* 0x000000010b087824 */ /* 0x000fe200078e020c */
[----:B------:R-:W-:Y:S01]  /*1080*/  LEA.HI.X R3, R0, UR7, R9, 0x2, P0 ;  /* 0x0000000700037c11 */ /* 0x000fe200080f1409 */
[----:B------:R-:W-:Y:S01]  /*1090*/  IMAD.MOV.U32 R12, RZ, RZ, R5 ;  /* 0x000000ffff0c7224 */ /* 0x000fe200078e0005 */
[----:B------:R-:W-:Y:S01]  /*10a0*/  STG.E.64 desc[UR4][R6.64+0x18], RZ ;  /* 0x000018ff06007986 */ /* 0x000fe2000c101b04 */
[----:B------:R-:W-:-:S02]  /*10b0*/  VIADD R8, R8, 0x6a788e ;  /* 0x006a788e08087836 */ /* 0x000fc40000000000 */
[----:B------:R-:W-:Y:S01]  /*10c0*/  IMAD.MOV.U32 R9, RZ, RZ, R4 ;  /* 0x000000ffff097224 */ /* 0x000fe200078e0004 */
[----:B------:R-:W-:Y:S01]  /*10d0*/  STG.E.64 desc[UR4][R6.64+0x8], R12 ;  /* 0x0000080c06007986 */ /* 0x000fe2000c101b04 */
[----:B------:R-:W-:-:S03]  /*10e0*/  IMAD.IADD R10, R15, 0x1, R8 ;  /* 0x000000010f0a7824 */ /* 0x000fc600078e0208 */
[----:B------:R-:W-:Y:S01]  /*10f0*/  STG.E.64 desc[UR4][R6.64+0x10], R14 ;  /* 0x0000100e06007986 */ /* 0x000fe2000c101b04 */
[----:B------:R-:W-:-:S03]  /*1100*/  IMAD.HI.U32 R5, R10, 0x10624dd3, RZ ;  /* 0x10624dd30a057827 */ /* 0x000fc600078e00ff */
[----:B------:R-:W-:Y:S02]  /*1110*/  STG.E desc[UR4][R6.64+0x20], RZ ;  /* 0x000020ff06007986 */ /* 0x000fe4000c101904 */
[----:B------:R-:W-:Y:S02]  /*1120*/  SHF.R.U32.HI R5, RZ, 0x6, R5 ;  /* 0x00000006ff057819 */ /* 0x000fe40000011605 */
[----:B------:R-:W-:Y:S03]  /*1130*/  STG.E.64 desc[UR4][R6.64+0x28], RZ ;  /* 0x000028ff06007986 */ /* 0x000fe6000c101b04 */
[----:B------:R-:W-:Y:S01]  /*1140*/  IMAD R5, R5, -0x3e8, R10 ;  /* 0xfffffc1805057824 */ /* 0x000fe200078e020a */
[----:B------:R-:W-:Y:S04]  /*1150*/  STG.E.64 desc[UR4][R6.64], R8 ;  /* 0x0000000806007986 */ /* 0x000fe8000c101b04 */
[----:B------:R-:W-:Y:S01]  /*1160*/  STG.E desc[UR4][R2.64], R5 ;  /* 0x0000000502007986 */ /* 0x000fe2000c101904 */
[----:B------:R-:W-:Y:S05]  /*1170*/  EXIT ;  /* 0x000000000000794d */ /* 0x000fea0003800000 */
.L_x_16:
        /* <DEDUP_REMOVED lines=16> */
.L_x_19:


//--------------------- .nv.global.init           --------------------------
	.section	.nv.global.init,"aw",@progbits
	.align	4
.nv.global.init:
	.type		mrg32k3aM1SubSeq,@object
	.size		mrg32k3aM1SubSeq,(mrg32k3aM2SubSeq - mrg32k3aM1SubSeq)
mrg32k3aM1SubSeq:
        /*0000*/ 	.byte	0x0b, 0xcc, 0xee, 0x04, 0x73, 0x29, 0x8b, 0x6f, 0xf6, 0x53, 0x03, 0xf6, 0x23, 0xf6, 0xea, 0xda
        /* <DEDUP_REMOVED lines=125> */
	.type		mrg32k3aM2SubSeq,@object
	.size		mrg32k3aM2SubSeq,(mrg32k3aM1 - mrg32k3aM2SubSeq)
mrg32k3aM2SubSeq:
        /* <DEDUP_REMOVED lines=126> */
	.type		mrg32k3aM1,@object
	.size		mrg32k3aM1,(mrg32k3aM1Seq - mrg32k3aM1)
mrg32k3aM1:
        /* <DEDUP_REMOVED lines=144> */
	.type		mrg32k3aM1Seq,@object
	.size		mrg32k3aM1Seq,(mrg32k3aM2 - mrg32k3aM1Seq)
mrg32k3aM1Seq:
        /* <DEDUP_REMOVED lines=144> */
	.type		mrg32k3aM2,@object
	.size		mrg32k3aM2,(mrg32k3aM2Seq - mrg32k3aM2)
mrg32k3aM2:
        /* <DEDUP_REMOVED lines=144> */
	.type		mrg32k3aM2Seq,@object
	.size		mrg32k3aM2Seq,(precalc_xorwow_matrix - mrg32k3aM2Seq)
mrg32k3aM2Seq:
        /* <DEDUP_REMOVED lines=144> */
	.type		precalc_xorwow_matrix,@object
	.size		precalc_xorwow_matrix,(precalc_xorwow_offset_matrix - precalc_xorwow_matrix)
precalc_xorwow_matrix:
        /* <DEDUP_REMOVED lines=6400> */
	.type		precalc_xorwow_offset_matrix,@object
	.size		precalc_xorwow_offset_matrix,(.L_1 - precalc_xorwow_offset_matrix)
precalc_xorwow_offset_matrix:
        /* <DEDUP_REMOVED lines=6400> */
.L_1:


//--------------------- .nv.shared._Z9histogramv  --------------------------
	.section	.nv.shared._Z9histogramv,"aw",@nobits
	.sectionflags	@""
	.align	16
	.zero		1024


//--------------------- .nv.shared.reserved.0     --------------------------
	.section	.nv.shared.reserved.0,"aw",@nobits
	.weak		__nv_reservedSMEM_offset_0_alias
	.size		__nv_reservedSMEM_offset_0_alias, 0, 64
	.other		__nv_reservedSMEM_offset_0_alias,@"STO_CUDA_RESERVED_SHARED STV_DEFAULT"
__nv_reservedSMEM_offset_0_alias:
	.zero		0
	.zero		64


//--------------------- .nv.global                --------------------------
	.section	.nv.global,"aw",@nobits
	.align	4
.nv.global:
	.type		vector_H,@object
	.size		vector_H,(vector_V - vector_H)
vector_H:
	.zero		32
	.type		vector_V,@object
	.size		vector_V,(.L_9 - vector_V)
vector_V:
	.zero		32000000
.L_9:


//--------------------- .nv.shared._Z11initVectorHv --------------------------
	.section	.nv.shared._Z11initVectorHv,"aw",@nobits
	.sectionflags	@""
	.align	16
	.zero		1024


//--------------------- .nv.shared._Z11initVectorViP17curandStateXORWOW --------------------------
	.section	.nv.shared._Z11initVectorViP17curandStateXORWOW,"aw",@nobits
	.sectionflags	@""
	.align	16
	.zero		1024


//--------------------- .nv.constant0._Z9histogramv --------------------------
	.section	.nv.constant0._Z9histogramv,"a",@progbits
	.sectionflags	@""
	.align	4
.nv.constant0._Z9histogramv:
	.zero		896


//--------------------- .nv.constant0._Z11initVectorHv --------------------------
	.section	.nv.constant0._Z11initVectorHv,"a",@progbits
	.sectionflags	@""
	.align	4
.nv.constant0._Z11initVectorHv:
	.zero		896


//--------------------- .nv.constant0._Z11initVectorViP17curandStateXORWOW --------------------------
	.section	.nv.constant0._Z11initVectorViP17curandStateXORWOW,"a",@progbits
	.sectionflags	@""
	.align	4
.nv.constant0._Z11initVectorViP17curandStateXORWOW:
	.zero		912


//--------------------- SYMBOLS --------------------------

	.type		.nv.reservedSmem.offset0,@object
	.size		.nv.reservedSmem.offset0,0x4
	.type		.nv.reservedSmem.cap,@object
	.size		.nv.reservedSmem.cap,0x4
